	.target	sm_90a

	.elftype	@"ET_EXEC"


//--------------------- .note.nv.tkinfo           --------------------------
	.section	.note.nv.tkinfo,"",@"SHT_NOTE"
	.sectionflags	@"SHF_NOTE_NV_TKINFO"
	.tkinfo
        /*0018*/ 	.word	0x00000002
        /*0030*/ 	.string	""
        /*0030*/ 	.string	"ptxas"
        /*0030*/ 	.string	"Cuda compilation tools, release 13.0, V13.0.88"
        /*0030*/ 	.string	"Build cuda_13.0.r13.0/compiler.36424714_0"
        /*0030*/ 	.string	"-arch sm_90a -m 64 "



//--------------------- .note.nv.cuinfo           --------------------------
	.section	.note.nv.cuinfo,"",@"SHT_NOTE"
	.sectionflags	@"SHF_NOTE_NV_CUINFO"
        /*0018*/ 	.short	0x0002
        /*001a*/ 	.short	0x005a
        /*001c*/ 	.short	0x0082
	.zero		2


//--------------------- .nv.info                  --------------------------
	.section	.nv.info,"",@"SHT_CUDA_INFO"
	.align	4


	//----- nvinfo : EIATTR_REGCOUNT
	.align		4
        /*0000*/ 	.byte	0x04, 0x2f
        /*0002*/ 	.short	(.L_15 - .L_14)
	.align		4
.L_14:
        /*0004*/ 	.word	index@(_ZN7cutlass13device_kernelINS_4gemm6kernel13GemmUniversalIN4cute5tupleIJiiiiEEENS1_10collective13CollectiveMmaINS1_34MainloopSm90TmaGmmaWarpSpecializedILi5ENS5_IJNS4_1CILi8EEENSA_ILi1EEESC_EEENS1_32KernelTmaWarpSpecializedPingpongEEENS5_IJNSA_ILi64EEENSA_ILi256EEENSA_ILi32EEEEEEfNS5_IJlSC_lEEEfSK_NS4_8TiledMMAINS4_8MMA_AtomIJNS4_4SM904GMMA30MMA_64x256x8_F32TF32TF32_SS_TNILNSO_7ScaleInE1ELSQ_1EEEEEENS4_6LayoutINS5_IJSC_SC_SC_EEENS5_IJNSA_ILi0EEESV_SV_EEEEENS5_IJNS4_10UnderscoreESY_SY_EEEEENS4_13SM90_TMA_LOADENS4_14ComposedLayoutINS4_7SwizzleILi3ELi4ELi3EEENS4_18smem_ptr_flag_bitsILi32EEENST_INS5_IJSB_SI_EEENS5_IJSI_SC_EEEEEEEvNS4_8identityENS4_23SM90_TMA_LOAD_MULTICASTES1A_vS1B_EENS_8epilogue10collective6detail29Sm90TmaWarpSpecializedAdapterINS1F_15DefaultEpilogueIfSK_SK_NS1E_6thread17LinearCombinationIfLi1EffLNS1J_9ScaleType4KindE0ELNS_15FloatRoundStyleE2EfEENS1_15EpilogueDefaultEEEEEvvEEEEvNT_6ParamsE)
        /*0008*/ 	.word	0x000000a8


	//----- nvinfo : EIATTR_FRAME_SIZE
	.align		4
.L_15:
        /*000c*/ 	.byte	0x04, 0x11
        /*000e*/ 	.short	(.L_17 - .L_16)
	.align		4
.L_16:
        /*0010*/ 	.word	index@(_ZN7cutlass13device_kernelINS_4gemm6kernel13GemmUniversalIN4cute5tupleIJiiiiEEENS1_10collective13CollectiveMmaINS1_34MainloopSm90TmaGmmaWarpSpecializedILi5ENS5_IJNS4_1CILi8EEENSA_ILi1EEESC_EEENS1_32KernelTmaWarpSpecializedPingpongEEENS5_IJNSA_ILi64EEENSA_ILi256EEENSA_ILi32EEEEEEfNS5_IJlSC_lEEEfSK_NS4_8TiledMMAINS4_8MMA_AtomIJNS4_4SM904GMMA30MMA_64x256x8_F32TF32TF32_SS_TNILNSO_7ScaleInE1ELSQ_1EEEEEENS4_6LayoutINS5_IJSC_SC_SC_EEENS5_IJNSA_ILi0EEESV_SV_EEEEENS5_IJNS4_10UnderscoreESY_SY_EEEEENS4_13SM90_TMA_LOADENS4_14ComposedLayoutINS4_7SwizzleILi3ELi4ELi3EEENS4_18smem_ptr_flag_bitsILi32EEENST_INS5_IJSB_SI_EEENS5_IJSI_SC_EEEEEEEvNS4_8identityENS4_23SM90_TMA_LOAD_MULTICASTES1A_vS1B_EENS_8epilogue10collective6detail29Sm90TmaWarpSpecializedAdapterINS1F_15DefaultEpilogueIfSK_SK_NS1E_6thread17LinearCombinationIfLi1EffLNS1J_9ScaleType4KindE0ELNS_15FloatRoundStyleE2EfEENS1_15EpilogueDefaultEEEEEvvEEEEvNT_6ParamsE)
        /*0014*/ 	.word	0x00000008


	//----- nvinfo : EIATTR_MIN_STACK_SIZE
	.align		4
.L_17:
        /*0018*/ 	.byte	0x04, 0x12
        /*001a*/ 	.short	(.L_19 - .L_18)
	.align		4
.L_18:
        /*001c*/ 	.word	index@(_ZN7cutlass13device_kernelINS_4gemm6kernel13GemmUniversalIN4cute5tupleIJiiiiEEENS1_10collective13CollectiveMmaINS1_34MainloopSm90TmaGmmaWarpSpecializedILi5ENS5_IJNS4_1CILi8EEENSA_ILi1EEESC_EEENS1_32KernelTmaWarpSpecializedPingpongEEENS5_IJNSA_ILi64EEENSA_ILi256EEENSA_ILi32EEEEEEfNS5_IJlSC_lEEEfSK_NS4_8TiledMMAINS4_8MMA_AtomIJNS4_4SM904GMMA30MMA_64x256x8_F32TF32TF32_SS_TNILNSO_7ScaleInE1ELSQ_1EEEEEENS4_6LayoutINS5_IJSC_SC_SC_EEENS5_IJNSA_ILi0EEESV_SV_EEEEENS5_IJNS4_10UnderscoreESY_SY_EEEEENS4_13SM90_TMA_LOADENS4_14ComposedLayoutINS4_7SwizzleILi3ELi4ELi3EEENS4_18smem_ptr_flag_bitsILi32EEENST_INS5_IJSB_SI_EEENS5_IJSI_SC_EEEEEEEvNS4_8identityENS4_23SM90_TMA_LOAD_MULTICASTES1A_vS1B_EENS_8epilogue10collective6detail29Sm90TmaWarpSpecializedAdapterINS1F_15DefaultEpilogueIfSK_SK_NS1E_6thread17LinearCombinationIfLi1EffLNS1J_9ScaleType4KindE0ELNS_15FloatRoundStyleE2EfEENS1_15EpilogueDefaultEEEEEvvEEEEvNT_6ParamsE)
        /*0020*/ 	.word	0x00000008
.L_19:


//--------------------- .nv.compat                --------------------------
	.section	.nv.compat,"",@"SHT_CUDA_COMPAT_INFO"
	.align	4
        /*0000*/ 	.byte	0x02, 0x09, 0x01, 0x00, 0x02, 0x02, 0x04, 0x00, 0x02, 0x05, 0x05, 0x00, 0x03, 0x07, 0x01, 0x01
        /*0010*/ 	.byte	0x02, 0x03, 0x01, 0x00, 0x02, 0x06, 0x01, 0x00, 0x04, 0x0b, 0x08, 0x00, 0x00, 0x00, 0x00, 0x00
        /*0020*/ 	.byte	0x00, 0x00, 0x00, 0x00


//--------------------- .nv.info._ZN7cutlass13device_kernelINS_4gemm6kernel13GemmUniversalIN4cute5tupleIJiiiiEEENS1_10collective13CollectiveMmaINS1_34MainloopSm90TmaGmmaWarpSpecializedILi5ENS5_IJNS4_1CILi8EEENSA_ILi1EEESC_EEENS1_32KernelTmaWarpSpecializedPingpongEEENS5_IJNSA_ILi64EEENSA_ILi256EEENSA_ILi32EEEEEEfNS5_IJlSC_lEEEfSK_NS4_8TiledMMAINS4_8MMA_AtomIJNS4_4SM904GMMA30MMA_64x256x8_F32TF32TF32_SS_TNILNSO_7ScaleInE1ELSQ_1EEEEEENS4_6LayoutINS5_IJSC_SC_SC_EEENS5_IJNSA_ILi0EEESV_SV_EEEEENS5_IJNS4_10UnderscoreESY_SY_EEEEENS4_13SM90_TMA_LOADENS4_14ComposedLayoutINS4_7SwizzleILi3ELi4ELi3EEENS4_18smem_ptr_flag_bitsILi32EEENST_INS5_IJSB_SI_EEENS5_IJSI_SC_EEEEEEEvNS4_8identityENS4_23SM90_TMA_LOAD_MULTICASTES1A_vS1B_EENS_8epilogue10collective6detail29Sm90TmaWarpSpecializedAdapterINS1F_15DefaultEpilogueIfSK_SK_NS1E_6thread17LinearCombinationIfLi1EffLNS1J_9ScaleType4KindE0ELNS_15FloatRoundStyleE2EfEENS1_15EpilogueDefaultEEEEEvvEEEEvNT_6ParamsE --------------------------
	.section	.nv.info._ZN7cutlass13device_kernelINS_4gemm6kernel13GemmUniversalIN4cute5tupleIJiiiiEEENS1_10collective13CollectiveMmaINS1_34MainloopSm90TmaGmmaWarpSpecializedILi5ENS5_IJNS4_1CILi8EEENSA_ILi1EEESC_EEENS1_32KernelTmaWarpSpecializedPingpongEEENS5_IJNSA_ILi64EEENSA_ILi256EEENSA_ILi32EEEEEEfNS5_IJlSC_lEEEfSK_NS4_8TiledMMAINS4_8MMA_AtomIJNS4_4SM904GMMA30MMA_64x256x8_F32TF32TF32_SS_TNILNSO_7ScaleInE1ELSQ_1EEEEEENS4_6LayoutINS5_IJSC_SC_SC_EEENS5_IJNSA_ILi0EEESV_SV_EEEEENS5_IJNS4_10UnderscoreESY_SY_EEEEENS4_13SM90_TMA_LOADENS4_14ComposedLayoutINS4_7SwizzleILi3ELi4ELi3EEENS4_18smem_ptr_flag_bitsILi32EEENST_INS5_IJSB_SI_EEENS5_IJSI_SC_EEEEEEEvNS4_8identityENS4_23SM90_TMA_LOAD_MULTICASTES1A_vS1B_EENS_8epilogue10collective6detail29Sm90TmaWarpSpecializedAdapterINS1F_15DefaultEpilogueIfSK_SK_NS1E_6thread17LinearCombinationIfLi1EffLNS1J_9ScaleType4KindE0ELNS_15FloatRoundStyleE2EfEENS1_15EpilogueDefaultEEEEEvvEEEEvNT_6ParamsE,"",@"SHT_CUDA_INFO"
	.sectionflags	@""
	.align	4


	//----- nvinfo : EIATTR_CUDA_API_VERSION
	.align		4
        /*0000*/ 	.byte	0x04, 0x37
        /*0002*/ 	.short	(.L_21 - .L_20)
.L_20:
        /*0004*/ 	.word	0x00000082


	//----- nvinfo : EIATTR_KPARAM_INFO
	.align		4
.L_21:
        /*0008*/ 	.byte	0x04, 0x17
        /*000a*/ 	.short	(.L_23 - .L_22)
.L_22:
        /*000c*/ 	.word	0x00000000
        /*0010*/ 	.short	0x0000
        /*0012*/ 	.short	0x0070
        /*0014*/ 	.byte	0x00, 0xf0, 0x01, 0x10


	//----- nvinfo : EIATTR_SPARSE_MMA_MASK
	.align		4
.L_23:
        /*0018*/ 	.byte	0x03, 0x50
        /*001a*/ 	.short	0x0000


	//----- nvinfo : EIATTR_MAXREG_COUNT
	.align		4
        /*001c*/ 	.byte	0x03, 0x1b
        /*001e*/ 	.short	0x00a8


	//----- nvinfo : EIATTR_NUM_BARRIERS
	.align		4
        /*0020*/ 	.byte	0x02, 0x4c
        /*0022*/ 	.byte	0x01
	.zero		1


	//----- nvinfo : EIATTR_EXTERNS
	.align		4
        /*0024*/ 	.byte	0x04, 0x0f
        /*0026*/ 	.short	(.L_25 - .L_24)


	//   ....[0]....
	.align		4
.L_24:
        /*0028*/ 	.word	index@(__assertfail)


	//----- nvinfo : EIATTR_ANNOTATIONS
	.align		4
.L_25:
        /*002c*/ 	.byte	0x04, 0x55
        /*002e*/ 	.short	(.L_27 - .L_26)


	//   ....[0]....
.L_26:
        /*0030*/ 	.word	0x00000001
        /*0034*/ 	.byte	0xd0, 0x0d, 0x00, 0x00, 0x01, 0x00, 0x00, 0x00, 0x60, 0x87, 0x00, 0x00, 0x01, 0x00, 0x00, 0x00
        /*0044*/ 	.byte	0xd0, 0x93, 0x00, 0x00


	//----- nvinfo : EIATTR_MERCURY_ISA_VERSION
	.align		4
.L_27:
        /*0048*/ 	.byte	0x03, 0x5f
        /*004a*/ 	.short	0x0101


	//----- nvinfo : EIATTR_INT_WARP_WIDE_INSTR_OFFSETS
	.align		4
        /*004c*/ 	.byte	0x04, 0x31
        /*004e*/ 	.short	(.L_29 - .L_28)


	//   ....[0]....
.L_28:
        /*0050*/ 	.word	0x00000590


	//   ....[1]....
        /*0054*/ 	.word	0x000005b0


	//   ....[2]....
        /*0058*/ 	.word	0x000005d0


	//   ....[3]....
        /*005c*/ 	.word	0x00000710


	//   ....[4]....
        /*0060*/ 	.word	0x00000720


	//   ....[5]....
        /*0064*/ 	.word	0x00000730


	//   ....[6]....
        /*0068*/ 	.word	0x000007c0


	//   ....[7]....
        /*006c*/ 	.word	0x00000810


	//   ....[8]....
        /*0070*/ 	.word	0x000020a0


	//----- nvinfo : EIATTR_COOP_GROUP_MASK_REGIDS
	.align		4
.L_29:
        /*0074*/ 	.byte	0x04, 0x29
        /*0076*/ 	.short	(.L_31 - .L_30)


	//   ....[0]....
.L_30:
        /*0078*/ 	.word	0xffffffff


	//   ....[1]....
        /*007c*/ 	.word	0xffffffff


	//   ....[2]....
        /*0080*/ 	.word	0xffffffff


	//   ....[3]....
        /*0084*/ 	.word	0xffffffff


	//   ....[4]....
        /*0088*/ 	.word	0xffffffff


	//   ....[5]....
        /*008c*/ 	.word	0xffffffff


	//   ....[6]....
        /*0090*/ 	.word	0xffffffff


	//----- nvinfo : EIATTR_COOP_GROUP_INSTR_OFFSETS
	.align		4
.L_31:
        /*0094*/ 	.byte	0x04, 0x28
        /*0096*/ 	.short	(.L_33 - .L_32)


	//   ....[0]....
.L_32:
        /*0098*/ 	.word	0x00000070


	//   ....[1]....
        /*009c*/ 	.word	0x00000080


	//   ....[2]....
        /*00a0*/ 	.word	0x00000140


	//   ....[3]....
        /*00a4*/ 	.word	0x00000340


	//   ....[4]....
        /*00a8*/ 	.word	0x00000380


	//   ....[5]....
        /*00ac*/ 	.word	0x00000750


	//   ....[6]....
        /*00b0*/ 	.word	0x00000970


	//----- nvinfo : EIATTR_REG_RECONFIG
	.align		4
.L_33:
        /*00b4*/ 	.byte	0x01, 0x54
	.zero		2


	//----- nvinfo : EIATTR_SYSCALL_OFFSETS
	.align		4
        /*00b8*/ 	.byte	0x04, 0x46
        /*00ba*/ 	.short	(.L_35 - .L_34)


	//   ....[0]....
.L_34:
        /*00bc*/ 	.word	0x00001800


	//----- nvinfo : EIATTR_MBARRIER_INSTR_OFFSETS
	.align		4
.L_35:
        /*00c0*/ 	.byte	0x04, 0x39
        /*00c2*/ 	.short	(.L_37 - .L_36)


	//   ....[0]....
.L_36:
        /*00c4*/ 	.word	0x00000280
        /*00c8*/ 	.word	0x000000ff
        /*00cc*/ 	.word	0x00000000
        /*00d0*/ 	.short	0x0100
        /*00d2*/ 	.byte	0x08
	.zero		1


	//   ....[1]....
        /*00d4*/ 	.word	0x00000290
        /*00d8*/ 	.word	0x000000ff
        /*00dc*/ 	.word	0x00000028
        /*00e0*/ 	.short	0x0100
        /*00e2*/ 	.byte	0x08
	.zero		1


	//   ....[2]....
        /*00e4*/ 	.word	0x000002a0
        /*00e8*/ 	.word	0x000000ff
        /*00ec*/ 	.word	0x00000008
        /*00f0*/ 	.short	0x0100
        /*00f2*/ 	.byte	0x08
	.zero		1


	//   ....[3]....
        /*00f4*/ 	.word	0x000002b0
        /*00f8*/ 	.word	0x000000ff
        /*00fc*/ 	.word	0x00000030
        /*0100*/ 	.short	0x0100
        /*0102*/ 	.byte	0x08
	.zero		1


	//   ....[4]....
        /*0104*/ 	.word	0x000002c0
        /*0108*/ 	.word	0x000000ff
        /*010c*/ 	.word	0x00000010
        /*0110*/ 	.short	0x0100
        /*0112*/ 	.byte	0x08
	.zero		1


	//   ....[5]....
        /*0114*/ 	.word	0x000002d0
        /*0118*/ 	.word	0x000000ff
        /*011c*/ 	.word	0x00000038
        /*0120*/ 	.short	0x0100
        /*0122*/ 	.byte	0x08
	.zero		1


	//   ....[6]....
        /*0124*/ 	.word	0x000002e0
        /*0128*/ 	.word	0x000000ff
        /*012c*/ 	.word	0x00000018
        /*0130*/ 	.short	0x0100
        /*0132*/ 	.byte	0x08
	.zero		1


	//   ....[7]....
        /*0134*/ 	.word	0x000002f0
        /*0138*/ 	.word	0x000000ff
        /*013c*/ 	.word	0x00000040
        /*0140*/ 	.short	0x0100
        /*0142*/ 	.byte	0x08
	.zero		1


	//   ....[8]....
        /*0144*/ 	.word	0x00000300
        /*0148*/ 	.word	0x000000ff
        /*014c*/ 	.word	0x00000020
        /*0150*/ 	.short	0x0100
        /*0152*/ 	.byte	0x08
	.zero		1


	//   ....[9]....
        /*0154*/ 	.word	0x00000310
        /*0158*/ 	.word	0x000000ff
        /*015c*/ 	.word	0x00000048
        /*0160*/ 	.short	0x0100
        /*0162*/ 	.byte	0x08
	.zero		1


	//   ....[10]....
        /*0164*/ 	.word	0x00000850
        /*0168*/ 	.word	0x000000ff
        /*016c*/ 	.word	0x00000080
        /*0170*/ 	.short	0x0100
        /*0172*/ 	.byte	0x08
	.zero		1


	//   ....[11]....
        /*0174*/ 	.word	0x000008d0
        /*0178*/ 	.word	0x000000ff
        /*017c*/ 	.word	0x00000088
        /*0180*/ 	.short	0x0100
        /*0182*/ 	.byte	0x08
	.zero		1


	//   ....[12]....
        /*0184*/ 	.word	0x000008f0
        /*0188*/ 	.word	0x000000ff
        /*018c*/ 	.word	0x00000060
        /*0190*/ 	.short	0x0100
        /*0192*/ 	.byte	0x09
	.zero		1


	//   ....[13]....
        /*0194*/ 	.word	0x00000900
        /*0198*/ 	.word	0x000000ff
        /*019c*/ 	.word	0x00000068
        /*01a0*/ 	.short	0x0100
        /*01a2*/ 	.byte	0x09
	.zero		1


	//   ....[14]....
        /*01a4*/ 	.word	0x00000910
        /*01a8*/ 	.word	0x000000ff
        /*01ac*/ 	.word	0x00000070
        /*01b0*/ 	.short	0x0100
        /*01b2*/ 	.byte	0x09
	.zero		1


	//   ....[15]....
        /*01b4*/ 	.word	0x00000920
        /*01b8*/ 	.word	0x000000ff
        /*01bc*/ 	.word	0x00000078
        /*01c0*/ 	.short	0x0100
        /*01c2*/ 	.byte	0x09
	.zero		1


	//   ....[16]....
        /*01c4*/ 	.word	0x000016e0
        /*01c8*/ 	.word	0x0000009f
        /*01cc*/ 	.word	0x00000000
        /*01d0*/ 	.short	0x010a
        /*01d2*/ 	.byte	0x2a
	.zero		1


	//   ....[17]....
        /*01d4*/ 	.word	0x00001880
        /*01d8*/ 	.word	0x00000003
        /*01dc*/ 	.word	0x00000000
        /*01e0*/ 	.short	0x010a
        /*01e2*/ 	.byte	0x3f
	.zero		1


	//   ....[18]....
        /*01e4*/ 	.word	0x000018e0
        /*01e8*/ 	.word	0x00000003
        /*01ec*/ 	.word	0x00000000
        /*01f0*/ 	.short	0x010a
        /*01f2*/ 	.byte	0x3f
	.zero		1


	//   ....[19]....
        /*01f4*/ 	.word	0x00001c70
        /*01f8*/ 	.word	0x000000ff
        /*01fc*/ 	.word	0x00000000
        /*0200*/ 	.short	0x010a
        /*0202*/ 	.byte	0x04
	.zero		1


	//   ....[20]....
        /*0204*/ 	.word	0x00001cb0
        /*0208*/ 	.word	0x000000ff
        /*020c*/ 	.word	0x00000000
        /*0210*/ 	.short	0x010a
        /*0212*/ 	.byte	0x04
	.zero		1


	//   ....[21]....
        /*0214*/ 	.word	0x00001f40
        /*0218*/ 	.word	0x00000005
        /*021c*/ 	.word	0x00000000
        /*0220*/ 	.short	0x0101
        /*0222*/ 	.byte	0x3f
	.zero		1


	//   ....[22]....
        /*0224*/ 	.word	0x00002040
        /*0228*/ 	.word	0x000000a0
        /*022c*/ 	.word	0x00000000
        /*0230*/ 	.short	0x0101
        /*0232*/ 	.byte	0x2d
	.zero		1


	//   ....[23]....
        /*0234*/ 	.word	0x00002140
        /*0238*/ 	.word	0x00000003
        /*023c*/ 	.word	0x00000000
        /*0240*/ 	.short	0x0101
        /*0242*/ 	.byte	0x3f
	.zero		1


	//   ....[24]....
        /*0244*/ 	.word	0x00002200
        /*0248*/ 	.word	0x0000009f
        /*024c*/ 	.word	0x00000010
        /*0250*/ 	.short	0x010a
        /*0252*/ 	.byte	0x2a
	.zero		1


	//   ....[25]....
        /*0254*/ 	.word	0x00008780
        /*0258*/ 	.word	0x000000a2
        /*025c*/ 	.word	0x00000000
        /*0260*/ 	.short	0x0101
        /*0262*/ 	.byte	0x2d
	.zero		1


	//   ....[26]....
        /*0264*/ 	.word	0x00009120
        /*0268*/ 	.word	0x0000000e
        /*026c*/ 	.word	0x00000028
        /*0270*/ 	.short	0x010a
        /*0272*/ 	.byte	0x3f
	.zero		1


	//   ....[27]....
        /*0274*/ 	.word	0x000094e0
        /*0278*/ 	.word	0x00000005
        /*027c*/ 	.word	0x00000088
        /*0280*/ 	.short	0x0101
        /*0282*/ 	.byte	0x3f
	.zero		1


	//   ....[28]....
        /*0284*/ 	.word	0x00009c70
        /*0288*/ 	.word	0x00000009
        /*028c*/ 	.word	0x00000000
        /*0290*/ 	.short	0x010a
        /*0292*/ 	.byte	0x3f
	.zero		1


	//   ....[29]....
        /*0294*/ 	.word	0x00009cf0
        /*0298*/ 	.word	0x00000008
        /*029c*/ 	.word	0x00000000
        /*02a0*/ 	.short	0x010a
        /*02a2*/ 	.byte	0x3f
	.zero		1


	//   ....[30]....
        /*02a4*/ 	.word	0x00009d80
        /*02a8*/ 	.word	0x00000009
        /*02ac*/ 	.word	0x00000000
        /*02b0*/ 	.short	0x010a
        /*02b2*/ 	.byte	0x3f
	.zero		1


	//   ....[31]....
        /*02b4*/ 	.word	0x00009e10
        /*02b8*/ 	.word	0x00000006
        /*02bc*/ 	.word	0x00000000
        /*02c0*/ 	.short	0x010a
        /*02c2*/ 	.byte	0x3f
	.zero		1


	//   ....[32]....
        /*02c4*/ 	.word	0x00009ea0
        /*02c8*/ 	.word	0x00000003
        /*02cc*/ 	.word	0x00000000
        /*02d0*/ 	.short	0x010a
        /*02d2*/ 	.byte	0x3f
	.zero		1


	//   ....[33]....
        /*02d4*/ 	.word	0x00009f00
        /*02d8*/ 	.word	0x000000a1
        /*02dc*/ 	.word	0x00000000
        /*02e0*/ 	.short	0x010a
        /*02e2*/ 	.byte	0x3f
	.zero		1


	//   ....[34]....
        /*02e4*/ 	.word	0x00009f50
        /*02e8*/ 	.word	0x00000003
        /*02ec*/ 	.word	0x00000000
        /*02f0*/ 	.short	0x010a
        /*02f2*/ 	.byte	0x3f
	.zero		1


	//   ....[35]....
        /*02f4*/ 	.word	0x00009fb0
        /*02f8*/ 	.word	0x00000005
        /*02fc*/ 	.word	0x00000000
        /*0300*/ 	.short	0x010a
        /*0302*/ 	.byte	0x3f
	.zero		1


	//   ....[36]....
        /*0304*/ 	.word	0x0000a000
        /*0308*/ 	.word	0x000000a1
        /*030c*/ 	.word	0x00000010
        /*0310*/ 	.short	0x010a
        /*0312*/ 	.byte	0x3f
	.zero		1


	//   ....[37]....
        /*0314*/ 	.word	0x0000a0d0
        /*0318*/ 	.word	0x0000000e
        /*031c*/ 	.word	0x00000028
        /*0320*/ 	.short	0x010a
        /*0322*/ 	.byte	0x3f
	.zero		1


	//   ....[38]....
        /*0324*/ 	.word	0x0000a1a0
        /*0328*/ 	.word	0x00000009
        /*032c*/ 	.word	0x00000000
        /*0330*/ 	.short	0x010a
        /*0332*/ 	.byte	0x3f
	.zero		1


	//   ....[39]....
        /*0334*/ 	.word	0x0000a1f0
        /*0338*/ 	.word	0x00000008
        /*033c*/ 	.word	0x00000000
        /*0340*/ 	.short	0x010a
        /*0342*/ 	.byte	0x3f
	.zero		1


	//   ....[40]....
        /*0344*/ 	.word	0x0000a240
        /*0348*/ 	.word	0x00000009
        /*034c*/ 	.word	0x00000000
        /*0350*/ 	.short	0x010a
        /*0352*/ 	.byte	0x3f
	.zero		1


	//   ....[41]....
        /*0354*/ 	.word	0x0000a290
        /*0358*/ 	.word	0x00000006
        /*035c*/ 	.word	0x00000000
        /*0360*/ 	.short	0x010a
        /*0362*/ 	.byte	0x3f
	.zero		1


	//----- nvinfo : EIATTR_NUM_MBARRIERS
	.align		4
.L_37:
        /*0364*/ 	.byte	0x03, 0x38
        /*0366*/ 	.short	0x0010


	//----- nvinfo : EIATTR_EXIT_INSTR_OFFSETS
	.align		4
        /*0368*/ 	.byte	0x04, 0x1c
        /*036a*/ 	.short	(.L_39 - .L_38)


	//   ....[0]....
.L_38:
        /*036c*/ 	.word	0x00001410


	//   ....[1]....
        /*0370*/ 	.word	0x00001470


	//   ....[2]....
        /*0374*/ 	.word	0x00008e10


	//   ....[3]....
        /*0378*/ 	.word	0x00008e40


	//   ....[4]....
        /*037c*/ 	.word	0x00009ef0


	//----- nvinfo : EIATTR_MAX_THREADS
	.align		4
.L_39:
        /*0380*/ 	.byte	0x04, 0x05
        /*0382*/ 	.short	(.L_41 - .L_40)
.L_40:
        /*0384*/ 	.word	0x00000180
        /*0388*/ 	.word	0x00000001
        /*038c*/ 	.word	0x00000001


	//----- nvinfo : EIATTR_CRS_STACK_SIZE
	.align		4
.L_41:
        /*0390*/ 	.byte	0x04, 0x1e
        /*0392*/ 	.short	(.L_43 - .L_42)
.L_42:
        /*0394*/ 	.word	0x00000000


	//----- nvinfo : EIATTR_CBANK_PARAM_SIZE
	.align		4
.L_43:
        /*0398*/ 	.byte	0x03, 0x19
        /*039a*/ 	.short	0x0470


	//----- nvinfo : EIATTR_PARAM_CBANK
	.align		4
        /*039c*/ 	.byte	0x04, 0x0a
        /*039e*/ 	.short	(.L_45 - .L_44)
	.align		4
.L_44:
        /*03a0*/ 	.word	index@(.nv.constant0._ZN7cutlass13device_kernelINS_4gemm6kernel13GemmUniversalIN4cute5tupleIJiiiiEEENS1_10collective13CollectiveMmaINS1_34MainloopSm90TmaGmmaWarpSpecializedILi5ENS5_IJNS4_1CILi8EEENSA_ILi1EEESC_EEENS1_32KernelTmaWarpSpecializedPingpongEEENS5_IJNSA_ILi64EEENSA_ILi256EEENSA_ILi32EEEEEEfNS5_IJlSC_lEEEfSK_NS4_8TiledMMAINS4_8MMA_AtomIJNS4_4SM904GMMA30MMA_64x256x8_F32TF32TF32_SS_TNILNSO_7ScaleInE1ELSQ_1EEEEEENS4_6LayoutINS5_IJSC_SC_SC_EEENS5_IJNSA_ILi0EEESV_SV_EEEEENS5_IJNS4_10UnderscoreESY_SY_EEEEENS4_13SM90_TMA_LOADENS4_14ComposedLayoutINS4_7SwizzleILi3ELi4ELi3EEENS4_18smem_ptr_flag_bitsILi32EEENST_INS5_IJSB_SI_EEENS5_IJSI_SC_EEEEEEEvNS4_8identityENS4_23SM90_TMA_LOAD_MULTICASTES1A_vS1B_EENS_8epilogue10collective6detail29Sm90TmaWarpSpecializedAdapterINS1F_15DefaultEpilogueIfSK_SK_NS1E_6thread17LinearCombinationIfLi1EffLNS1J_9ScaleType4KindE0ELNS_15FloatRoundStyleE2EfEENS1_15EpilogueDefaultEEEEEvvEEEEvNT_6ParamsE)
        /*03a4*/ 	.short	0x0210
        /*03a6*/ 	.short	0x0470


	//----- nvinfo : EIATTR_SW_WAR
	.align		4
.L_45:
        /*03a8*/ 	.byte	0x04, 0x36
        /*03aa*/ 	.short	(.L_47 - .L_46)
.L_46:
        /*03ac*/ 	.word	0x00000008
.L_47:


//--------------------- .nv.callgraph             --------------------------
	.section	.nv.callgraph,"",@"SHT_CUDA_CALLGRAPH"
	.align	4
	.sectionentsize	8
	.align		4
        /*0000*/ 	.word	0x00000000
	.align		4
        /*0004*/ 	.word	0xffffffff
	.align		4
        /*0008*/ 	.word	index@(_ZN7cutlass13device_kernelINS_4gemm6kernel13GemmUniversalIN4cute5tupleIJiiiiEEENS1_10collective13CollectiveMmaINS1_34MainloopSm90TmaGmmaWarpSpecializedILi5ENS5_IJNS4_1CILi8EEENSA_ILi1EEESC_EEENS1_32KernelTmaWarpSpecializedPingpongEEENS5_IJNSA_ILi64EEENSA_ILi256EEENSA_ILi32EEEEEEfNS5_IJlSC_lEEEfSK_NS4_8TiledMMAINS4_8MMA_AtomIJNS4_4SM904GMMA30MMA_64x256x8_F32TF32TF32_SS_TNILNSO_7ScaleInE1ELSQ_1EEEEEENS4_6LayoutINS5_IJSC_SC_SC_EEENS5_IJNSA_ILi0EEESV_SV_EEEEENS5_IJNS4_10UnderscoreESY_SY_EEEEENS4_13SM90_TMA_LOADENS4_14ComposedLayoutINS4_7SwizzleILi3ELi4ELi3EEENS4_18smem_ptr_flag_bitsILi32EEENST_INS5_IJSB_SI_EEENS5_IJSI_SC_EEEEEEEvNS4_8identityENS4_23SM90_TMA_LOAD_MULTICASTES1A_vS1B_EENS_8epilogue10collective6detail29Sm90TmaWarpSpecializedAdapterINS1F_15DefaultEpilogueIfSK_SK_NS1E_6thread17LinearCombinationIfLi1EffLNS1J_9ScaleType4KindE0ELNS_15FloatRoundStyleE2EfEENS1_15EpilogueDefaultEEEEEvvEEEEvNT_6ParamsE)
	.align		4
        /*000c*/ 	.word	index@(__assertfail)
	.align		4
        /*0010*/ 	.word	0x00000000
	.align		4
        /*0014*/ 	.word	0xfffffffe
	.align		4
        /*0018*/ 	.word	0x00000000
	.align		4
        /*001c*/ 	.word	0xfffffffd
	.align		4
        /*0020*/ 	.word	0x00000000
	.align		4
        /*0024*/ 	.word	0xfffffffc


//--------------------- .nv.constant4             --------------------------
	.section	.nv.constant4,"a",@progbits
	.align	8
	.align		8
.nv.constant4:
        /*0000*/ 	.dword	__assertfail
	.align		8
        /*0008*/ 	.dword	__unnamed_1
	.align		8
        /*0010*/ 	.dword	_ZN40_INTERNAL_9f9738ff_4_k_cu_ab0f1538_263554cuda3std3__45__cpo5beginE
	.align		8
        /*0018*/ 	.dword	_ZN40_INTERNAL_9f9738ff_4_k_cu_ab0f1538_263554cuda3std3__45__cpo3endE
	.align		8
        /*0020*/ 	.dword	_ZN40_INTERNAL_9f9738ff_4_k_cu_ab0f1538_263554cuda3std3__45__cpo6cbeginE
	.align		8
        /*0028*/ 	.dword	_ZN40_INTERNAL_9f9738ff_4_k_cu_ab0f1538_263554cuda3std3__45__cpo4cendE
	.align		8
        /*0030*/ 	.dword	_ZN40_INTERNAL_9f9738ff_4_k_cu_ab0f1538_263554cuda3std3__442_GLOBAL__N__9f9738ff_4_k_cu_ab0f1538_263556ignoreE
	.align		8
        /*0038*/ 	.dword	_ZN40_INTERNAL_9f9738ff_4_k_cu_ab0f1538_263554cuda3std3__419piecewise_constructE
	.align		8
        /*0040*/ 	.dword	_ZN40_INTERNAL_9f9738ff_4_k_cu_ab0f1538_263554cuda3std3__48in_placeE
	.align		8
        /*0048*/ 	.dword	_ZN40_INTERNAL_9f9738ff_4_k_cu_ab0f1538_263554cuda3std6ranges3__45__cpo4swapE
	.align		8
        /*0050*/ 	.dword	_ZN40_INTERNAL_9f9738ff_4_k_cu_ab0f1538_263554cuda3std6ranges3__45__cpo9iter_moveE
	.align		8
        /*0058*/ 	.dword	_ZN40_INTERNAL_9f9738ff_4_k_cu_ab0f1538_263554cute7productE
	.align		8
        /*0060*/ 	.dword	_ZN40_INTERNAL_9f9738ff_4_k_cu_ab0f1538_263554cute1_E
	.align		8
        /*0068*/ 	.dword	$str$22
	.align		8
        /*0070*/ 	.dword	$str$23


//--------------------- .text._ZN7cutlass13device_kernelINS_4gemm6kernel13GemmUniversalIN4cute5tupleIJiiiiEEENS1_10collective13CollectiveMmaINS1_34MainloopSm90TmaGmmaWarpSpecializedILi5ENS5_IJNS4_1CILi8EEENSA_ILi1EEESC_EEENS1_32KernelTmaWarpSpecializedPingpongEEENS5_IJNSA_ILi64EEENSA_ILi256EEENSA_ILi32EEEEEEfNS5_IJlSC_lEEEfSK_NS4_8TiledMMAINS4_8MMA_AtomIJNS4_4SM904GMMA30MMA_64x256x8_F32TF32TF32_SS_TNILNSO_7ScaleInE1ELSQ_1EEEEEENS4_6LayoutINS5_IJSC_SC_SC_EEENS5_IJNSA_ILi0EEESV_SV_EEEEENS5_IJNS4_10UnderscoreESY_SY_EEEEENS4_13SM90_TMA_LOADENS4_14ComposedLayoutINS4_7SwizzleILi3ELi4ELi3EEENS4_18smem_ptr_flag_bitsILi32EEENST_INS5_IJSB_SI_EEENS5_IJSI_SC_EEEEEEEvNS4_8identityENS4_23SM90_TMA_LOAD_MULTICASTES1A_vS1B_EENS_8epilogue10collective6detail29Sm90TmaWarpSpecializedAdapterINS1F_15DefaultEpilogueIfSK_SK_NS1E_6thread17LinearCombinationIfLi1EffLNS1J_9ScaleType4KindE0ELNS_15FloatRoundStyleE2EfEENS1_15EpilogueDefaultEEEEEvvEEEEvNT_6ParamsE --------------------------
	.section	.text._ZN7cutlass13device_kernelINS_4gemm6kernel13GemmUniversalIN4cute5tupleIJiiiiEEENS1_10collective13CollectiveMmaINS1_34MainloopSm90TmaGmmaWarpSpecializedILi5ENS5_IJNS4_1CILi8EEENSA_ILi1EEESC_EEENS1_32KernelTmaWarpSpecializedPingpongEEENS5_IJNSA_ILi64EEENSA_ILi256EEENSA_ILi32EEEEEEfNS5_IJlSC_lEEEfSK_NS4_8TiledMMAINS4_8MMA_AtomIJNS4_4SM904GMMA30MMA_64x256x8_F32TF32TF32_SS_TNILNSO_7ScaleInE1ELSQ_1EEEEEENS4_6LayoutINS5_IJSC_SC_SC_EEENS5_IJNSA_ILi0EEESV_SV_EEEEENS5_IJNS4_10UnderscoreESY_SY_EEEEENS4_13SM90_TMA_LOADENS4_14ComposedLayoutINS4_7SwizzleILi3ELi4ELi3EEENS4_18smem_ptr_flag_bitsILi32EEENST_INS5_IJSB_SI_EEENS5_IJSI_SC_EEEEEEEvNS4_8identityENS4_23SM90_TMA_LOAD_MULTICASTES1A_vS1B_EENS_8epilogue10collective6detail29Sm90TmaWarpSpecializedAdapterINS1F_15DefaultEpilogueIfSK_SK_NS1E_6thread17LinearCombinationIfLi1EffLNS1J_9ScaleType4KindE0ELNS_15FloatRoundStyleE2EfEENS1_15EpilogueDefaultEEEEEvvEEEEvNT_6ParamsE,"ax",@progbits
	.align	128
.text._ZN7cutlass13device_kernelINS_4gemm6kernel13GemmUniversalIN4cute5tupleIJiiiiEEENS1_10collective13CollectiveMmaINS1_34MainloopSm90TmaGmmaWarpSpecializedILi5ENS5_IJNS4_1CILi8EEENSA_ILi1EEESC_EEENS1_32KernelTmaWarpSpecializedPingpongEEENS5_IJNSA_ILi64EEENSA_ILi256EEENSA_ILi32EEEEEEfNS5_IJlSC_lEEEfSK_NS4_8TiledMMAINS4_8MMA_AtomIJNS4_4SM904GMMA30MMA_64x256x8_F32TF32TF32_SS_TNILNSO_7ScaleInE1ELSQ_1EEEEEENS4_6LayoutINS5_IJSC_SC_SC_EEENS5_IJNSA_ILi0EEESV_SV_EEEEENS5_IJNS4_10UnderscoreESY_SY_EEEEENS4_13SM90_TMA_LOADENS4_14ComposedLayoutINS4_7SwizzleILi3ELi4ELi3EEENS4_18smem_ptr_flag_bitsILi32EEENST_INS5_IJSB_SI_EEENS5_IJSI_SC_EEEEEEEvNS4_8identityENS4_23SM90_TMA_LOAD_MULTICASTES1A_vS1B_EENS_8epilogue10collective6detail29Sm90TmaWarpSpecializedAdapterINS1F_15DefaultEpilogueIfSK_SK_NS1E_6thread17LinearCombinationIfLi1EffLNS1J_9ScaleType4KindE0ELNS_15FloatRoundStyleE2EfEENS1_15EpilogueDefaultEEEEEvvEEEEvNT_6ParamsE:
        .type           _ZN7cutlass13device_kernelINS_4gemm6kernel13GemmUniversalIN4cute5tupleIJiiiiEEENS1_10collective13CollectiveMmaINS1_34MainloopSm90TmaGmmaWarpSpecializedILi5ENS5_IJNS4_1CILi8EEENSA_ILi1EEESC_EEENS1_32KernelTmaWarpSpecializedPingpongEEENS5_IJNSA_ILi64EEENSA_ILi256EEENSA_ILi32EEEEEEfNS5_IJlSC_lEEEfSK_NS4_8TiledMMAINS4_8MMA_AtomIJNS4_4SM904GMMA30MMA_64x256x8_F32TF32TF32_SS_TNILNSO_7ScaleInE1ELSQ_1EEEEEENS4_6LayoutINS5_IJSC_SC_SC_EEENS5_IJNSA_ILi0EEESV_SV_EEEEENS5_IJNS4_10UnderscoreESY_SY_EEEEENS4_13SM90_TMA_LOADENS4_14ComposedLayoutINS4_7SwizzleILi3ELi4ELi3EEENS4_18smem_ptr_flag_bitsILi32EEENST_INS5_IJSB_SI_EEENS5_IJSI_SC_EEEEEEEvNS4_8identityENS4_23SM90_TMA_LOAD_MULTICASTES1A_vS1B_EENS_8epilogue10collective6detail29Sm90TmaWarpSpecializedAdapterINS1F_15DefaultEpilogueIfSK_SK_NS1E_6thread17LinearCombinationIfLi1EffLNS1J_9ScaleType4KindE0ELNS_15FloatRoundStyleE2EfEENS1_15EpilogueDefaultEEEEEvvEEEEvNT_6ParamsE,@function
        .size           _ZN7cutlass13device_kernelINS_4gemm6kernel13GemmUniversalIN4cute5tupleIJiiiiEEENS1_10collective13CollectiveMmaINS1_34MainloopSm90TmaGmmaWarpSpecializedILi5ENS5_IJNS4_1CILi8EEENSA_ILi1EEESC_EEENS1_32KernelTmaWarpSpecializedPingpongEEENS5_IJNSA_ILi64EEENSA_ILi256EEENSA_ILi32EEEEEEfNS5_IJlSC_lEEEfSK_NS4_8TiledMMAINS4_8MMA_AtomIJNS4_4SM904GMMA30MMA_64x256x8_F32TF32TF32_SS_TNILNSO_7ScaleInE1ELSQ_1EEEEEENS4_6LayoutINS5_IJSC_SC_SC_EEENS5_IJNSA_ILi0EEESV_SV_EEEEENS5_IJNS4_10UnderscoreESY_SY_EEEEENS4_13SM90_TMA_LOADENS4_14ComposedLayoutINS4_7SwizzleILi3ELi4ELi3EEENS4_18smem_ptr_flag_bitsILi32EEENST_INS5_IJSB_SI_EEENS5_IJSI_SC_EEEEEEEvNS4_8identityENS4_23SM90_TMA_LOAD_MULTICASTES1A_vS1B_EENS_8epilogue10collective6detail29Sm90TmaWarpSpecializedAdapterINS1F_15DefaultEpilogueIfSK_SK_NS1E_6thread17LinearCombinationIfLi1EffLNS1J_9ScaleType4KindE0ELNS_15FloatRoundStyleE2EfEENS1_15EpilogueDefaultEEEEEvvEEEEvNT_6ParamsE,(.L_x_331 - _ZN7cutlass13device_kernelINS_4gemm6kernel13GemmUniversalIN4cute5tupleIJiiiiEEENS1_10collective13CollectiveMmaINS1_34MainloopSm90TmaGmmaWarpSpecializedILi5ENS5_IJNS4_1CILi8EEENSA_ILi1EEESC_EEENS1_32KernelTmaWarpSpecializedPingpongEEENS5_IJNSA_ILi64EEENSA_ILi256EEENSA_ILi32EEEEEEfNS5_IJlSC_lEEEfSK_NS4_8TiledMMAINS4_8MMA_AtomIJNS4_4SM904GMMA30MMA_64x256x8_F32TF32TF32_SS_TNILNSO_7ScaleInE1ELSQ_1EEEEEENS4_6LayoutINS5_IJSC_SC_SC_EEENS5_IJNSA_ILi0EEESV_SV_EEEEENS5_IJNS4_10UnderscoreESY_SY_EEEEENS4_13SM90_TMA_LOADENS4_14ComposedLayoutINS4_7SwizzleILi3ELi4ELi3EEENS4_18smem_ptr_flag_bitsILi32EEENST_INS5_IJSB_SI_EEENS5_IJSI_SC_EEEEEEEvNS4_8identityENS4_23SM90_TMA_LOAD_MULTICASTES1A_vS1B_EENS_8epilogue10collective6detail29Sm90TmaWarpSpecializedAdapterINS1F_15DefaultEpilogueIfSK_SK_NS1E_6thread17LinearCombinationIfLi1EffLNS1J_9ScaleType4KindE0ELNS_15FloatRoundStyleE2EfEENS1_15EpilogueDefaultEEEEEvvEEEEvNT_6ParamsE)
        .other          _ZN7cutlass13device_kernelINS_4gemm6kernel13GemmUniversalIN4cute5tupleIJiiiiEEENS1_10collective13CollectiveMmaINS1_34MainloopSm90TmaGmmaWarpSpecializedILi5ENS5_IJNS4_1CILi8EEENSA_ILi1EEESC_EEENS1_32KernelTmaWarpSpecializedPingpongEEENS5_IJNSA_ILi64EEENSA_ILi256EEENSA_ILi32EEEEEEfNS5_IJlSC_lEEEfSK_NS4_8TiledMMAINS4_8MMA_AtomIJNS4_4SM904GMMA30MMA_64x256x8_F32TF32TF32_SS_TNILNSO_7ScaleInE1ELSQ_1EEEEEENS4_6LayoutINS5_IJSC_SC_SC_EEENS5_IJNSA_ILi0EEESV_SV_EEEEENS5_IJNS4_10UnderscoreESY_SY_EEEEENS4_13SM90_TMA_LOADENS4_14ComposedLayoutINS4_7SwizzleILi3ELi4ELi3EEENS4_18smem_ptr_flag_bitsILi32EEENST_INS5_IJSB_SI_EEENS5_IJSI_SC_EEEEEEEvNS4_8identityENS4_23SM90_TMA_LOAD_MULTICASTES1A_vS1B_EENS_8epilogue10collective6detail29Sm90TmaWarpSpecializedAdapterINS1F_15DefaultEpilogueIfSK_SK_NS1E_6thread17LinearCombinationIfLi1EffLNS1J_9ScaleType4KindE0ELNS_15FloatRoundStyleE2EfEENS1_15EpilogueDefaultEEEEEvvEEEEvNT_6ParamsE,@"STO_CUDA_ENTRY STV_DEFAULT"
_ZN7cutlass13device_kernelINS_4gemm6kernel13GemmUniversalIN4cute5tupleIJiiiiEEENS1_10collective13CollectiveMmaINS1_34MainloopSm90TmaGmmaWarpSpecializedILi5ENS5_IJNS4_1CILi8EEENSA_ILi1EEESC_EEENS1_32KernelTmaWarpSpecializedPingpongEEENS5_IJNSA_ILi64EEENSA_ILi256EEENSA_ILi32EEEEEEfNS5_IJlSC_lEEEfSK_NS4_8TiledMMAINS4_8MMA_AtomIJNS4_4SM904GMMA30MMA_64x256x8_F32TF32TF32_SS_TNILNSO_7ScaleInE1ELSQ_1EEEEEENS4_6LayoutINS5_IJSC_SC_SC_EEENS5_IJNSA_ILi0EEESV_SV_EEEEENS5_IJNS4_10UnderscoreESY_SY_EEEEENS4_13SM90_TMA_LOADENS4_14ComposedLayoutINS4_7SwizzleILi3ELi4ELi3EEENS4_18smem_ptr_flag_bitsILi32EEENST_INS5_IJSB_SI_EEENS5_IJSI_SC_EEEEEEEvNS4_8identityENS4_23SM90_TMA_LOAD_MULTICASTES1A_vS1B_EENS_8epilogue10collective6detail29Sm90TmaWarpSpecializedAdapterINS1F_15DefaultEpilogueIfSK_SK_NS1E_6thread17LinearCombinationIfLi1EffLNS1J_9ScaleType4KindE0ELNS_15FloatRoundStyleE2EfEENS1_15EpilogueDefaultEEEEEvvEEEEvNT_6ParamsE:
[----:B------:R-:W0:Y:S02]  /*0000*/  LDC R1, c[0x0][0x28] ;  /* 0x00000a00ff017b82 */ /* 0x000e240000000800 */
[----:B0-----:R-:W-:Y:S01]  /*0010*/  VIADD R1, R1, 0xfffffff8 ;  /* 0xfffffff801017836 */ /* 0x001fe20000000000 */
[----:B------:R-:W0:Y:S01]  /*0020*/  S2R R4, SR_TID.X ;  /* 0x0000000000047919 */ /* 0x000e220000002100 */
[----:B------:R-:W-:Y:S01]  /*0030*/  ELECT P0, URZ, PT ;  /* 0x00000000003f782f */ /* 0x000fe20003800000 */
[----:B------:R-:W-:Y:S01]  /*0040*/  BSSY B0, `(.L_x_0) ;  /* 0x000000f000007945 */ /* 0x000fe20003800000 */
[--C-:B0-----:R-:W-:Y:S02]  /*0050*/  SHF.R.U32.HI R2, RZ, 0x5, R4.reuse ;  /* 0x00000005ff027819 */ /* 0x101fe40000011604 */
[----:B------:R-:W-:-:S03]  /*0060*/  SHF.R.U32.HI R7, RZ, 0x7, R4 ;  /* 0x00000007ff077819 */ /* 0x000fc60000011604 */
[----:B------:R-:W0:Y:S04]  /*0070*/  SHFL.IDX PT, R5, R2, RZ, 0x1f ;  /* 0x00001fff02057589 */ /* 0x000e2800000e0000 */
[----:B------:R1:W2:Y:S01]  /*0080*/  SHFL.IDX PT, R10, R7, RZ, 0x1f ;  /* 0x00001fff070a7589 */ /* 0x0002a200000e0000 */
[----:B0-----:R-:W-:-:S13]  /*0090*/  ISETP.NE.OR P0, PT, R5, RZ, !P0 ;  /* 0x000000ff0500720c */ /* 0x001fda0004705670 */
[----:B-12---:R-:W-:Y:S05]  /*00a0*/  @P0 BRA `(.L_x_1) ;  /* 0x0000000000200947 */ /* 0x006fea0003800000 */
[----:B------:R-:W-:Y:S02]  /*00b0*/  ULDC.64 UR4, c[0x0][0x198] ;  /* 0x0000660000047ab9 */ /* 0x000fe40000000a00 */
[----:B------:R-:W-:Y:S02]  /*00c0*/  UIADD3 UR6, UP0, UR4, 0xf0, URZ ;  /* 0x000000f004067890 */ /* 0x000fe4000ff1e03f */
[----:B------:R-:W-:Y:S02]  /*00d0*/  UIADD3 UR4, UP1, UR4, 0x1f0, URZ ;  /* 0x000001f004047890 */ /* 0x000fe4000ff3e03f */
[----:B------:R-:W-:Y:S02]  /*00e0*/  UIADD3.X UR7, URZ, UR5, URZ, UP0, !UPT ;  /* 0x000000053f077290 */ /* 0x000fe400087fe43f */
[----:B------:R-:W-:-:S07]  /*00f0*/  UIADD3.X UR5, URZ, UR5, URZ, UP1, !UPT ;  /* 0x000000053f057290 */ /* 0x000fce0008ffe43f */
[----:B------:R0:W-:Y:S02]  /*0100*/  UTMACCTL.PF [UR6] ;  /* 0x00000000060079b9 */ /* 0x0001e40008040000 */
[----:B------:R0:W-:Y:S02]  /*0110*/  UTMACCTL.PF [UR4] ;  /* 0x00000000040079b9 */ /* 0x0001e40008040000 */
[----:B0-----:R-:W-:Y:S01]  /*0120*/  NOP ;  /* 0x0000000000007918 */ /* 0x001fe20000000000 */
.L_x_1:
[----:B------:R-:W-:Y:S05]  /*0130*/  BSYNC B0 ;  /* 0x0000000000007941 */ /* 0x000fea0003800000 */
.L_x_0:
[----:B------:R-:W0:Y:S01]  /*0140*/  SHFL.IDX PT, R8, R2, RZ, 0x1f ;  /* 0x00001fff02087589 */ /* 0x000e2200000e0000 */
[----:B------:R-:W-:-:S04]  /*0150*/  SHF.R.S32.HI R3, RZ, 0x1f, R4 ;  /* 0x0000001fff037819 */ /* 0x000fc80000011404 */
[----:B------:R-:W-:-:S04]  /*0160*/  LEA.HI R3, R3, R4, RZ, 0x7 ;  /* 0x0000000403037211 */ /* 0x000fc800078f38ff */
[----:B------:R-:W-:-:S05]  /*0170*/  LOP3.LUT R3, R3, 0xffffff80, RZ, 0xc0, !PT ;  /* 0xffffff8003037812 */ /* 0x000fca00078ec0ff */
[----:B------:R-:W-:Y:S01]  /*0180*/  IMAD.IADD R3, R4, 0x1, -R3 ;  /* 0x0000000104037824 */ /* 0x000fe200078e0a03 */
[----:B0-----:R-:W-:-:S13]  /*0190*/  ISETP.NE.AND P0, PT, R8, RZ, PT ;  /* 0x000000ff0800720c */ /* 0x001fda0003f05270 */
[----:B------:R-:W-:Y:S05]  /*01a0*/  @P0 BRA `(.L_x_2) ;  /* 0x0000000000600947 */ /* 0x000fea0003800000 */
[----:B------:R-:W0:Y:S01]  /*01b0*/  S2UR UR8, SR_CgaCtaId ;  /* 0x00000000000879c3 */ /* 0x000e220000008800 */
[----:B------:R-:W-:Y:S01]  /*01c0*/  UMOV UR4, 0x400 ;  /* 0x0000040000047882 */ /* 0x000fe20000000000 */
[----:B------:R-:W-:Y:S01]  /*01d0*/  UMOV UR5, 0x1 ;  /* 0x0000000100057882 */ /* 0x000fe20000000000 */
[----:B------:R-:W-:Y:S01]  /*01e0*/  UMOV UR6, 0x8 ;  /* 0x0000000800067882 */ /* 0x000fe20000000000 */
[----:B------:R-:W-:Y:S01]  /*01f0*/  ELECT P0, URZ, PT ;  /* 0x00000000003f782f */ /* 0x000fe20003800000 */
[----:B------:R-:W-:-:S04]  /*0200*/  UIADD3 UR6, -UR6, 0x100000, URZ ;  /* 0x0010000006067890 */ /* 0x000fc8000fffe13f */
[----:B------:R-:W-:Y:S02]  /*0210*/  USHF.L.U32 UR7, UR6, 0xb, URZ ;  /* 0x0000000b06077899 */ /* 0x000fe4000800063f */
[----:B------:R-:W-:Y:S02]  /*0220*/  USHF.L.U32 UR6, UR6, 0x1, URZ ;  /* 0x0000000106067899 */ /* 0x000fe4000800063f */
[----:B0-----:R-:W-:Y:S02]  /*0230*/  ULEA UR8, UR8, UR4, 0x18 ;  /* 0x0000000408087291 */ /* 0x001fe4000f8ec03f */
[----:B------:R-:W-:-:S04]  /*0240*/  UIADD3 UR4, -UR5, 0x100000, URZ ;  /* 0x0010000005047890 */ /* 0x000fc8000fffe13f */
[----:B------:R-:W-:Y:S02]  /*0250*/  USHF.L.U32 UR5, UR4, 0xb, URZ ;  /* 0x0000000b04057899 */ /* 0x000fe4000800063f */
[----:B------:R-:W-:Y:S01]  /*0260*/  USHF.L.U32 UR4, UR4, 0x1, URZ ;  /* 0x0000000104047899 */ /* 0x000fe2000800063f */
[----:B------:R-:W0:Y:S11]  /*0270*/  FENCE.VIEW.ASYNC.S ;  /* 0x00000000000073c6 */ /* 0x000e360000000000 */
[----:B0-----:R0:W1:Y:S01]  /*0280*/  SYNCS.EXCH.64 URZ, [UR8], UR4 ;  /* 0x00000004083f75b2 */ /* 0x0010620008000100 */
[----:B------:R0:W2:Y:S01]  /*0290*/  SYNCS.EXCH.64 URZ, [UR8+0x28], UR6 ;  /* 0x00002806083f75b2 */ /* 0x0000a20008000100 */
[----:B------:R0:W3:Y:S01]  /*02a0*/  SYNCS.EXCH.64 URZ, [UR8+0x8], UR4 ;  /* 0x00000804083f75b2 */ /* 0x0000e20008000100 */
[----:B------:R0:W4:Y:S01]  /*02b0*/  SYNCS.EXCH.64 URZ, [UR8+0x30], UR6 ;  /* 0x00003006083f75b2 */ /* 0x0001220008000100 */
[----:B------:R0:W0:Y:S01]  /*02c0*/  SYNCS.EXCH.64 URZ, [UR8+0x10], UR4 ;  /* 0x00001004083f75b2 */ /* 0x0000220008000100 */
[----:B------:R0:W0:Y:S01]  /*02d0*/  SYNCS.EXCH.64 URZ, [UR8+0x38], UR6 ;  /* 0x00003806083f75b2 */ /* 0x0000220008000100 */
[----:B------:R0:W0:Y:S01]  /*02e0*/  SYNCS.EXCH.64 URZ, [UR8+0x18], UR4 ;  /* 0x00001804083f75b2 */ /* 0x0000220008000100 */
[----:B------:R0:W0:Y:S01]  /*02f0*/  SYNCS.EXCH.64 URZ, [UR8+0x40], UR6 ;  /* 0x00004006083f75b2 */ /* 0x0000220008000100 */
[----:B------:R0:W0:Y:S01]  /*0300*/  SYNCS.EXCH.64 URZ, [UR8+0x20], UR4 ;  /* 0x00002004083f75b2 */ /* 0x0000220008000100 */
[----:B------:R0:W0:Y:S01]  /*0310*/  SYNCS.EXCH.64 URZ, [UR8+0x48], UR6 ;  /* 0x00004806083f75b2 */ /* 0x0000220008000100 */
[----:B------:R-:W-:Y:S01]  /*0320*/  NOP ;  /* 0x0000000000007918 */ /* 0x000fe20000000000 */
.L_x_2:
[----:B------:R-:W5:Y:S01]  /*0330*/  S2UR UR12, SR_CTAID.X ;  /* 0x00000000000c79c3 */ /* 0x000f620000002500 */
[----:B------:R-:W1:Y:S01]  /*0340*/  SHFL.IDX PT, R15, R2, RZ, 0x1f ;  /* 0x00001fff020f7589 */ /* 0x000e6200000e0000 */
[----:B------:R-:W-:Y:S02]  /*0350*/  SHF.R.S32.HI R0, RZ, 0x1f, R3 ;  /* 0x0000001fff007819 */ /* 0x000fe40000011403 */
[----:B------:R-:W-:Y:S02]  /*0360*/  ELECT P0, URZ, PT ;  /* 0x00000000003f782f */ /* 0x000fe40003800000 */
[----:B------:R-:W-:Y:S01]  /*0370*/  SHF.R.S32.HI R11, RZ, 0x1f, R8 ;  /* 0x0000001fff0b7819 */ /* 0x000fe20000011408 */
[----:B------:R5:W2:Y:S01]  /*0380*/  SHFL.IDX PT, R13, R2, RZ, 0x1f ;  /* 0x00001fff020d7589 */ /* 0x000aa200000e0000 */
[----:B------:R-:W-:Y:S02]  /*0390*/  LEA.HI R6, R0, R3, RZ, 0x3 ;  /* 0x0000000300067211 */ /* 0x000fe400078f18ff */
[----:B------:R-:W-:-:S02]  /*03a0*/  ELECT P1, URZ, PT ;  /* 0x00000000003f782f */ /* 0x000fc40003820000 */
[----:B------:R-:W-:Y:S01]  /*03b0*/  LEA.HI R11, R11, R8, RZ, 0x2 ;  /* 0x000000080b0b7211 */ /* 0x000fe200078f10ff */
[----:B0-----:R-:W-:Y:S01]  /*03c0*/  ULDC UR4, c[0x0][0x150] ;  /* 0x0000540000047ab9 */ /* 0x001fe20000000800 */
[--C-:B------:R-:W-:Y:S01]  /*03d0*/  SHF.R.S32.HI R9, RZ, 0x3, R6.reuse ;  /* 0x00000003ff097819 */ /* 0x100fe20000011406 */
[----:B------:R-:W0:Y:S01]  /*03e0*/  LDC R14, c[0x0][0x140] ;  /* 0x00005000ff0e7b82 */ /* 0x000e220000000800 */
[----:B------:R-:W-:Y:S01]  /*03f0*/  SHF.R.S32.HI R12, RZ, 0x1f, R6 ;  /* 0x0000001fff0c7819 */ /* 0x000fe20000011406 */
[----:B------:R-:W-:Y:S01]  /*0400*/  UMOV UR11, 0x80 ;  /* 0x00000080000b7882 */ /* 0x000fe20000000000 */
[----:B------:R-:W3:Y:S01]  /*0410*/  S2R R6, SR_CTAID.Y ;  /* 0x0000000000067919 */ /* 0x000ee20000002600 */
[----:B------:R-:W-:Y:S01]  /*0420*/  LOP3.LUT R11, R11, 0x3ffffffc, RZ, 0xc0, !PT ;  /* 0x3ffffffc0b0b7812 */ /* 0x000fe200078ec0ff */
[----:B------:R-:W-:Y:S01]  /*0430*/  NOP ;  /* 0x0000000000007918 */ /* 0x000fe20000000000 */
[----:B------:R-:W-:Y:S01]  /*0440*/  LEA.HI R12, R12, R9, RZ, 0x2 ;  /* 0x000000090c0c7211 */ /* 0x000fe200078f10ff */
[----:B------:R-:W-:Y:S01]  /*0450*/  NOP ;  /* 0x0000000000007918 */ /* 0x000fe20000000000 */
[----:B------:R-:W4:Y:S01]  /*0460*/  LDC R21, c[0x0][0x148] ;  /* 0x00005200ff157b82 */ /* 0x000f220000000800 */
[----:B------:R-:W-:Y:S01]  /*0470*/  IMAD.IADD R11, R8, 0x1, -R11 ;  /* 0x00000001080b7824 */ /* 0x000fe200078e0a0b */
[----:B------:R-:W-:Y:S01]  /*0480*/  LOP3.LUT R12, R12, 0xfffffffc, RZ, 0xc0, !PT ;  /* 0xfffffffc0c0c7812 */ /* 0x000fe200078ec0ff */
[C---:B------:R-:W-:Y:S01]  /*0490*/  VIADD R35, R10.reuse, 0xffffffff ;  /* 0xffffffff0a237836 */ /* 0x040fe20000000000 */
[----:B------:R-:W-:Y:S01]  /*04a0*/  ISETP.NE.AND P4, PT, R10, RZ, PT ;  /* 0x000000ff0a00720c */ /* 0x000fe20003f85270 */
[----:B------:R-:W-:Y:S01]  /*04b0*/  IMAD.MOV.U32 R153, RZ, RZ, 0x1 ;  /* 0x00000001ff997424 */ /* 0x000fe200078e00ff */
[----:B-----5:R-:W-:Y:S01]  /*04c0*/  I2FP.F32.U32 R2, UR12 ;  /* 0x0000000c00027c45 */ /* 0x020fe20008201000 */
[----:B------:R-:W-:Y:S01]  /*04d0*/  IMAD.IADD R12, R9, 0x1, -R12 ;  /* 0x00000001090c7824 */ /* 0x000fe200078e0a0c */
[----:B-1----:R-:W-:-:S02]  /*04e0*/  ISETP.NE.OR P0, PT, R15, RZ, !P0 ;  /* 0x000000ff0f00720c */ /* 0x002fc40004705670 */
[----:B--2---:R-:W-:Y:S01]  /*04f0*/  ISETP.NE.OR P1, PT, R13, RZ, !P1 ;  /* 0x000000ff0d00720c */ /* 0x004fe20004f25670 */
[----:B------:R-:W-:Y:S01]  /*0500*/  FMUL R8, R2, UR4 ;  /* 0x0000000402087c20 */ /* 0x000fe20008400000 */
[----:B------:R-:W-:Y:S01]  /*0510*/  IMAD R11, R11, 0x4, R12 ;  /* 0x000000040b0b7824 */ /* 0x000fe200078e020c */
[----:B------:R-:W-:Y:S01]  /*0520*/  ULDC UR4, c[0x0][0x154] ;  /* 0x0000550000047ab9 */ /* 0x000fe20000000800 */
[----:B------:R-:W1:Y:S01]  /*0530*/  LDC R12, c[0x0][0x144] ;  /* 0x00005100ff0c7b82 */ /* 0x000e620000000800 */
[----:B------:R-:W-:Y:S01]  /*0540*/  SHF.R.S32.HI R2, RZ, 0x1f, R5 ;  /* 0x0000001fff027819 */ /* 0x000fe20000011405 */
[C---:B------:R-:W-:Y:S01]  /*0550*/  IMAD.SHL.U32 R152, R11.reuse, 0x4, RZ ;  /* 0x000000040b987824 */ /* 0x040fe200078e00ff */
[----:B------:R-:W2:Y:S01]  /*0560*/  F2I.U32.TRUNC.NTZ R8, R8 ;  /* 0x0000000800087305 */ /* 0x000ea2000020f000 */
[----:B0-----:R-:W-:Y:S02]  /*0570*/  ISETP.EQ.U32.AND P2, PT, R14, 0x1, PT ;  /* 0x000000010e00780c */ /* 0x001fe40003f42070 */
[----:B------:R-:W-:Y:S01]  /*0580*/  LEA.HI R2, R2, R5, RZ, 0x2 ;  /* 0x0000000502027211 */ /* 0x000fe200078f10ff */
[----:B------:R-:W-:Y:S01]  /*0590*/  VOTEU.ALL UP0, P0 ;  /* 0x00000000003f7886 */ /* 0x000fe20000000000 */
[----:B------:R-:W-:Y:S01]  /*05a0*/  LOP3.LUT R152, R11, 0xc, R152, 0x78, !PT ;  /* 0x0000000c0b987812 */ /* 0x000fe200078e7898 */
[----:B------:R-:W-:Y:S01]  /*05b0*/  VOTEU.ALL UP1, P1 ;  /* 0x00000000003f7886 */ /* 0x000fe20000820000 */
[----:B------:R-:W-:Y:S01]  /*05c0*/  LOP3.LUT R2, R2, 0xfffffffc, RZ, 0xc0, !PT ;  /* 0xfffffffc02027812 */ /* 0x000fe200078ec0ff */
[----:B------:R-:W-:Y:S01]  /*05d0*/  VOTEU.ALL UP2, P1 ;  /* 0x00000000003f7886 */ /* 0x000fe20000840000 */
[----:B------:R-:W0:Y:S01]  /*05e0*/  @!UP0 S2UR UR7, SR_CgaCtaId ;  /* 0x00000000000789c3 */ /* 0x000e220000008800 */
[----:B------:R-:W-:Y:S01]  /*05f0*/  SHF.R.S32.HI R9, RZ, 0x1f, R152 ;  /* 0x0000001fff097819 */ /* 0x000fe20000011498 */
[----:B------:R-:W-:Y:S01]  /*0600*/  @!UP0 UMOV UR6, 0x400 ;  /* 0x0000040000068882 */ /* 0x000fe20000000000 */
[----:B---3--:R-:W-:Y:S01]  /*0610*/  I2FP.F32.U32 R11, R6 ;  /* 0x00000006000b7245 */ /* 0x008fe20000201000 */
[----:B------:R-:W-:Y:S01]  /*0620*/  IMAD.IADD R5, R5, 0x1, -R2 ;  /* 0x0000000105057824 */ /* 0x000fe200078e0a02 */
[----:B------:R-:W-:Y:S01]  /*0630*/  LEA.HI R9, R9, R152, RZ, 0x3 ;  /* 0x0000009809097211 */ /* 0x000fe200078f18ff */
[----:B--2---:R-:W-:Y:S01]  /*0640*/  IMAD.MOV R13, RZ, RZ, -R8 ;  /* 0x000000ffff0d7224 */ /* 0x004fe200078e0a08 */
[----:B------:R-:W-:Y:S01]  /*0650*/  @!UP1 UMOV UR9, 0x400 ;  /* 0x0000040000099882 */ /* 0x000fe20000000000 */
[----:B------:R-:W2:Y:S01]  /*0660*/  @!UP1 S2UR UR10, SR_CgaCtaId ;  /* 0x00000000000a99c3 */ /* 0x000ea20000008800 */
[----:B------:R-:W-:Y:S01]  /*0670*/  FMUL R8, R11, UR4 ;  /* 0x000000040b087c20 */ /* 0x000fe20008400000 */
[----:B------:R-:W-:Y:S01]  /*0680*/  LOP3.LUT R11, R9, 0xfffffff8, RZ, 0xc0, !PT ;  /* 0xfffffff8090b7812 */ /* 0x000fe200078ec0ff */
[----:B------:R-:W-:Y:S01]  /*0690*/  UMOV UR4, 0x20 ;  /* 0x0000002000047882 */ /* 0x000fe20000000000 */
[----:B-1----:R-:W-:Y:S01]  /*06a0*/  IMAD R20, R12, R13, UR12 ;  /* 0x0000000c0c147e24 */ /* 0x002fe2000f8e020d */
[----:B------:R-:W-:-:S04]  /*06b0*/  @!UP0 UIADD3 UR4, -UR4, 0x100000, URZ ;  /* 0x0010000004048890 */ /* 0x000fc8000fffe13f */
[----:B------:R-:W-:Y:S02]  /*06c0*/  @!UP0 USHF.L.U32 UR5, UR4, 0xb, URZ ;  /* 0x0000000b04058899 */ /* 0x000fe4000800063f */
[----:B------:R-:W-:Y:S01]  /*06d0*/  @!UP0 USHF.L.U32 UR4, UR4, 0x1, URZ ;  /* 0x0000000104048899 */ /* 0x000fe2000800063f */
[----:B------:R-:W-:Y:S01]  /*06e0*/  ISETP.GE.U32.AND P6, PT, R35, 0x2, PT ;  /* 0x000000022300780c */ /* 0x000fe20003fc6070 */
[----:B------:R-:W1:Y:S01]  /*06f0*/  F2I.U32.TRUNC.NTZ R8, R8 ;  /* 0x0000000800087305 */ /* 0x000e62000020f000 */
[----:B------:R-:W-:Y:S01]  /*0700*/  IMAD.IADD R11, R152, 0x1, -R11 ;  /* 0x00000001980b7824 */ /* 0x000fe200078e0a0b */
[----:B------:R-:W-:Y:S01]  /*0710*/  VOTEU.ALL UP3, P1 ;  /* 0x00000000003f7886 */ /* 0x000fe20000860000 */
[----:B------:R-:W-:Y:S01]  /*0720*/  VOTEU.ALL UP4, P1 ;  /* 0x00000000003f7886 */ /* 0x000fe20000880000 */
[----:B------:R-:W-:Y:S01]  /*0730*/  VOTEU.ALL UP5, P1 ;  /* 0x00000000003f7886 */ /* 0x000fe200008a0000 */
[----:B------:R-:W-:Y:S01]  /*0740*/  ISETP.NE.AND P1, PT, R5, 0x3, PT ;  /* 0x000000030500780c */ /* 0x000fe20003f25270 */
[----:B------:R3:W3:Y:S01]  /*0750*/  SHFL.IDX PT, R14, R7, RZ, 0x1f ;  /* 0x00001fff070e7589 */ /* 0x0006e200000e0000 */
[----:B------:R-:W-:Y:S01]  /*0760*/  ISETP.NE.AND P3, PT, R11, R20, PT ;  /* 0x000000140b00720c */ /* 0x000fe20003f65270 */
[----:B0-----:R-:W-:Y:S01]  /*0770*/  @!UP0 ULEA UR8, UR7, UR6, 0x18 ;  /* 0x0000000607088291 */ /* 0x001fe2000f8ec03f */
[----:B------:R-:W-:Y:S01]  /*0780*/  ISETP.EQ.OR P1, PT, R5, RZ, !P1 ;  /* 0x000000ff0500720c */ /* 0x000fe20004f22670 */
[----:B------:R-:W-:-:S04]  /*0790*/  @!UP1 UIADD3 UR6, -UR11, 0x100000, URZ ;  /* 0x001000000b069890 */ /* 0x000fc8000fffe13f */
[----:B------:R-:W-:Y:S02]  /*07a0*/  @!UP1 USHF.L.U32 UR7, UR6, 0xb, URZ ;  /* 0x0000000b06079899 */ /* 0x000fe4000800063f */
[----:B------:R-:W-:Y:S01]  /*07b0*/  @!UP1 USHF.L.U32 UR6, UR6, 0x1, URZ ;  /* 0x0000000106069899 */ /* 0x000fe2000800063f */
[----:B------:R-:W-:Y:S01]  /*07c0*/  VOTEU.ALL UP0, P0 ;  /* 0x00000000003f7886 */ /* 0x000fe20000000000 */
[----:B------:R-:W-:Y:S01]  /*07d0*/  ISETP.EQ.AND P1, PT, R10, RZ, P1 ;  /* 0x000000ff0a00720c */ /* 0x000fe20000f22270 */
[----:B-1----:R-:W-:Y:S01]  /*07e0*/  IMAD.MOV R24, RZ, RZ, -R8 ;  /* 0x000000ffff187224 */ /* 0x002fe200078e0a08 */
[----:B--2---:R-:W-:Y:S02]  /*07f0*/  @!UP1 ULEA UR9, UR10, UR9, 0x18 ;  /* 0x000000090a099291 */ /* 0x004fe4000f8ec03f */
[----:B------:R-:W-:Y:S01]  /*0800*/  SEL R16, RZ, 0x1, !P1 ;  /* 0x00000001ff107807 */ /* 0x000fe20004800000 */
[----:B------:R-:W-:Y:S01]  /*0810*/  VOTEU.ALL UP1, P0 ;  /* 0x00000000003f7886 */ /* 0x000fe20000020000 */
[----:B----4-:R-:W-:Y:S01]  /*0820*/  IMAD R2, R21, R24, R6 ;  /* 0x0000001815027224 */ /* 0x010fe200078e0206 */
[----:B------:R-:W-:Y:S01]  /*0830*/  @P3 SHF.R.S32.HI R9, RZ, 0x3, R9 ;  /* 0x00000003ff093819 */ /* 0x000fe20000011409 */
[----:B------:R-:W0:Y:S02]  /*0840*/  FENCE.VIEW.ASYNC.S ;  /* 0x00000000000073c6 */ /* 0x000e240000000000 */
[----:B0-----:R0:W1:Y:S01]  /*0850*/  @!UP0 SYNCS.EXCH.64 URZ, [UR8+0x80], UR4 ;  /* 0x00008004083f85b2 */ /* 0x0010620008000100 */
[----:B------:R-:W-:-:S02]  /*0860*/  LOP3.LUT P0, RZ, R3, 0x7, RZ, 0xc0, !PT ;  /* 0x0000000703ff7812 */ /* 0x000fc4000780c0ff */
[----:B------:R-:W-:Y:S02]  /*0870*/  @P3 ISETP.NE.AND P5, PT, R9, R2, PT ;  /* 0x000000020900320c */ /* 0x000fe40003fa5270 */
[----:B------:R-:W-:Y:S02]  /*0880*/  ISETP.LT.U32.AND P0, PT, R152, 0x8, !P0 ;  /* 0x000000089800780c */ /* 0x000fe40004701070 */
[----:B------:R-:W-:Y:S02]  /*0890*/  @P3 SEL R153, RZ, 0x1, P5 ;  /* 0x00000001ff993807 */ /* 0x000fe40002800000 */
[----:B------:R-:W-:Y:S02]  /*08a0*/  SEL R2, RZ, 0x1, !P0 ;  /* 0x00000001ff027807 */ /* 0x000fe40004000000 */
[----:B------:R-:W-:Y:S02]  /*08b0*/  SEL R16, R16, 0x2, P6 ;  /* 0x0000000210107807 */ /* 0x000fe40003000000 */
[----:B------:R-:W-:Y:S01]  /*08c0*/  LOP3.LUT R153, R153, R2, RZ, 0xc0, !PT ;  /* 0x0000000299997212 */ /* 0x000fe200078ec0ff */
[----:B------:R0:W2:Y:S01]  /*08d0*/  @!UP1 SYNCS.EXCH.64 URZ, [UR8+0x88], UR4 ;  /* 0x00008804083f95b2 */ /* 0x0000a20008000100 */
[----:B------:R-:W-:Y:S01]  /*08e0*/  NOP ;  /* 0x0000000000007918 */ /* 0x000fe20000000000 */
[----:B------:R0:W4:Y:S01]  /*08f0*/  @!UP2 SYNCS.EXCH.64 URZ, [UR9+0x60], UR6 ;  /* 0x00006006093fa5b2 */ /* 0x0001220008000100 */
[----:B------:R0:W0:Y:S01]  /*0900*/  @!UP3 SYNCS.EXCH.64 URZ, [UR9+0x68], UR6 ;  /* 0x00006806093fb5b2 */ /* 0x0000220008000100 */
[----:B------:R0:W0:Y:S01]  /*0910*/  @!UP4 SYNCS.EXCH.64 URZ, [UR9+0x70], UR6 ;  /* 0x00007006093fc5b2 */ /* 0x0000220008000100 */
[----:B------:R0:W0:Y:S01]  /*0920*/  @!UP5 SYNCS.EXCH.64 URZ, [UR9+0x78], UR6 ;  /* 0x00007806093fd5b2 */ /* 0x0000220008000100 */
[----:B------:R-:W-:Y:S01]  /*0930*/  NOP ;  /* 0x0000000000007918 */ /* 0x000fe20000000000 */
[----:B---3--:R-:W-:Y:S05]  /*0940*/  @!P2 BRA `(.L_x_3) ;  /* 0x000000000008a947 */ /* 0x008fea0003800000 */
[----:B012-4-:R-:W-:Y:S01]  /*0950*/  UCGABAR_ARV ;  /* 0x00000000000079c7 */ /* 0x017fe20008000000 */
[----:B------:R-:W-:Y:S05]  /*0960*/  BRA `(.L_x_4) ;  /* 0x0000000000047947 */ /* 0x000fea0003800000 */
.L_x_3:
[----:B012-4-:R-:W-:Y:S01]  /*0970*/  NOP ;  /* 0x0000000000007918 */ /* 0x017fe20000000000 */
.L_x_4:
[----:B------:R-:W-:Y:S01]  /*0980*/  ULDC.64 UR4, c[0x0][0x598] ;  /* 0x0001660000047ab9 */ /* 0x000fe20000000a00 */
[----:B------:R-:W-:Y:S01]  /*0990*/  ULDC.64 UR36, c[0x0][0x208] ;  /* 0x0000820000247ab9 */ /* 0x000fe20000000a00 */
[----:B------:R-:W-:-:S04]  /*09a0*/  ISETP.NE.U32.AND P0, PT, RZ, UR4, PT ;  /* 0x00000004ff007c0c */ /* 0x000fc8000bf05070 */
[----:B------:R-:W-:-:S13]  /*09b0*/  ISETP.NE.AND.EX P0, PT, RZ, UR5, PT, P0 ;  /* 0x00000005ff007c0c */ /* 0x000fda000bf05300 */
[----:B------:R-:W-:Y:S05]  /*09c0*/  @!P0 BRA `(.L_x_5) ;  /* 0x00000000001c8947 */ /* 0x000fea0003800000 */
[----:B------:R-:W0:Y:S02]  /*09d0*/  LDC.64 R8, c[0x0][0x598] ;  /* 0x00016600ff087b82 */ /* 0x000e240000000a00 */
[----:B0-----:R-:W2:Y:S02]  /*09e0*/  LDG.E.64 R8, desc[UR36][R8.64] ;  /* 0x0000002408087981 */ /* 0x001ea4000c1e1b00 */
[----:B--2---:R-:W-:-:S04]  /*09f0*/  ISETP.NE.U32.AND P0, PT, R8, RZ, PT ;  /* 0x000000ff0800720c */ /* 0x004fc80003f05070 */
[----:B------:R-:W-:-:S13]  /*0a00*/  ISETP.NE.AND.EX P0, PT, R9, RZ, PT, P0 ;  /* 0x000000ff0900720c */ /* 0x000fda0003f05300 */
[----:B------:R-:W-:Y:S05]  /*0a10*/  @!P0 BRA `(.L_x_5) ;  /* 0x0000000000088947 */ /* 0x000fea0003800000 */
[----:B------:R0:W5:Y:S01]  /*0a20*/  LD.E R154, desc[UR36][R8.64] ;  /* 0x00000024089a7980 */ /* 0x000162000c101900 */
[----:B------:R-:W-:Y:S05]  /*0a30*/  BRA `(.L_x_6) ;  /* 0x0000000000247947 */ /* 0x000fea0003800000 */
.L_x_5:
[----:B------:R-:W-:Y:S02]  /*0a40*/  ULDC.64 UR4, c[0x0][0x588] ;  /* 0x0001620000047ab9 */ /* 0x000fe40000000a00 */
[----:B------:R-:W-:-:S04]  /*0a50*/  ISETP.NE.U32.AND P0, PT, RZ, UR4, PT ;  /* 0x00000004ff007c0c */ /* 0x000fc8000bf05070 */
[----:B------:R-:W-:-:S13]  /*0a60*/  ISETP.NE.AND.EX P0, PT, RZ, UR5, PT, P0 ;  /* 0x00000005ff007c0c */ /* 0x000fda000bf05300 */
[----:B------:R-:W-:Y:S05]  /*0a70*/  @!P0 BRA `(.L_x_7) ;  /* 0x00000000000c8947 */ /* 0x000fea0003800000 */
[----:B------:R-:W0:Y:S02]  /*0a80*/  LDC.64 R154, c[0x0][0x588] ;  /* 0x00016200ff9a7b82 */ /* 0x000e240000000a00 */
[----:B0-----:R1:W5:Y:S01]  /*0a90*/  LDG.E R154, desc[UR36][R154.64] ;  /* 0x000000249a9a7981 */ /* 0x001362000c1e1900 */
[----:B------:R-:W-:Y:S05]  /*0aa0*/  BRA `(.L_x_6) ;  /* 0x0000000000087947 */ /* 0x000fea0003800000 */
.L_x_7:
[----:B------:R-:W-:Y:S02]  /*0ab0*/  ULDC UR4, c[0x0][0x580] ;  /* 0x0001600000047ab9 */ /* 0x000fe40000000800 */
[----:B------:R-:W-:-:S07]  /*0ac0*/  IMAD.U32 R154, RZ, RZ, UR4 ;  /* 0x00000004ff9a7e24 */ /* 0x000fce000f8e00ff */
.L_x_6:
[----:B------:R-:W-:Y:S02]  /*0ad0*/  ULDC.64 UR4, c[0x0][0x5a0] ;  /* 0x0001680000047ab9 */ /* 0x000fe40000000a00 */
[----:B------:R-:W-:-:S04]  /*0ae0*/  ISETP.NE.U32.AND P0, PT, RZ, UR4, PT ;  /* 0x00000004ff007c0c */ /* 0x000fc8000bf05070 */
[----:B------:R-:W-:-:S13]  /*0af0*/  ISETP.NE.AND.EX P0, PT, RZ, UR5, PT, P0 ;  /* 0x00000005ff007c0c */ /* 0x000fda000bf05300 */
[----:B------:R-:W-:Y:S05]  /*0b00*/  @!P0 BRA `(.L_x_8) ;  /* 0x00000000001c8947 */ /* 0x000fea0003800000 */
[----:B0-----:R-:W0:Y:S02]  /*0b10*/  LDC.64 R8, c[0x0][0x5a0] ;  /* 0x00016800ff087b82 */ /* 0x001e240000000a00 */
[----:B0-----:R-:W2:Y:S02]  /*0b20*/  LDG.E.64 R8, desc[UR36][R8.64] ;  /* 0x0000002408087981 */ /* 0x001ea4000c1e1b00 */
[----:B--2---:R-:W-:-:S04]  /*0b30*/  ISETP.NE.U32.AND P0, PT, R8, RZ, PT ;  /* 0x000000ff0800720c */ /* 0x004fc80003f05070 */
[----:B------:R-:W-:-:S13]  /*0b40*/  ISETP.NE.AND.EX P0, PT, R9, RZ, PT, P0 ;  /* 0x000000ff0900720c */ /* 0x000fda0003f05300 */
[----:B------:R-:W-:Y:S05]  /*0b50*/  @!P0 BRA `(.L_x_8) ;  /* 0x0000000000088947 */ /* 0x000fea0003800000 */
[----:B-1----:R0:W5:Y:S01]  /*0b60*/  LD.E R155, desc[UR36][R8.64] ;  /* 0x00000024089b7980 */ /* 0x002162000c101900 */
[----:B------:R-:W-:Y:S05]  /*0b70*/  BRA `(.L_x_9) ;  /* 0x0000000000247947 */ /* 0x000fea0003800000 */
.L_x_8:
[----:B------:R-:W-:Y:S02]  /*0b80*/  ULDC.64 UR4, c[0x0][0x590] ;  /* 0x0001640000047ab9 */ /* 0x000fe40000000a00 */
[----:B------:R-:W-:-:S04]  /*0b90*/  ISETP.NE.U32.AND P0, PT, RZ, UR4, PT ;  /* 0x00000004ff007c0c */ /* 0x000fc8000bf05070 */
[----:B------:R-:W-:-:S13]  /*0ba0*/  ISETP.NE.AND.EX P0, PT, RZ, UR5, PT, P0 ;  /* 0x00000005ff007c0c */ /* 0x000fda000bf05300 */
[----:B------:R-:W-:Y:S05]  /*0bb0*/  @!P0 BRA `(.L_x_10) ;  /* 0x00000000000c8947 */ /* 0x000fea0003800000 */
[----:B0-----:R-:W1:Y:S02]  /*0bc0*/  LDC.64 R8, c[0x0][0x590] ;  /* 0x00016400ff087b82 */ /* 0x001e640000000a00 */
[----:B-1----:R1:W5:Y:S01]  /*0bd0*/  LDG.E R155, desc[UR36][R8.64] ;  /* 0x00000024089b7981 */ /* 0x002362000c1e1900 */
[----:B------:R-:W-:Y:S05]  /*0be0*/  BRA `(.L_x_9) ;  /* 0x0000000000087947 */ /* 0x000fea0003800000 */
.L_x_10:
[----:B------:R-:W-:Y:S02]  /*0bf0*/  ULDC UR4, c[0x0][0x584] ;  /* 0x0001610000047ab9 */ /* 0x000fe40000000800 */
[----:B-1----:R-:W-:-:S07]  /*0c00*/  IMAD.U32 R155, RZ, RZ, UR4 ;  /* 0x00000004ff9b7e24 */ /* 0x002fce000f8e00ff */
.L_x_9:
[----:B------:R-:W2:Y:S01]  /*0c10*/  LDC R2, c[0x0][0x65c] ;  /* 0x00019700ff027b82 */ /* 0x000ea20000000800 */
[----:B------:R-:W-:Y:S01]  /*0c20*/  ULDC UR6, c[0x0][0x28c] ;  /* 0x0000a30000067ab9 */ /* 0x000fe20000000800 */
[----:B------:R-:W-:Y:S01]  /*0c30*/  ISETP.NE.AND P0, PT, R10, 0x2, PT ;  /* 0x000000020a00780c */ /* 0x000fe20003f05270 */
[----:B------:R-:W-:Y:S01]  /*0c40*/  UIADD3 UR6, UR6, 0x1f, URZ ;  /* 0x0000001f06067890 */ /* 0x000fe2000fffe03f */
[----:B01----:R-:W-:Y:S01]  /*0c50*/  IMAD.U32 R8, RZ, RZ, UR12 ;  /* 0x0000000cff087e24 */ /* 0x003fe2000f8e00ff */
[----:B------:R-:W-:Y:S01]  /*0c60*/  UMOV UR38, URZ ;  /* 0x0000003f00267c82 */ /* 0x000fe20008000000 */
[----:B------:R-:W-:Y:S01]  /*0c70*/  IMAD.MOV.U32 R9, RZ, RZ, RZ ;  /* 0x000000ffff097224 */ /* 0x000fe200078e00ff */
[----:B------:R-:W-:Y:S01]  /*0c80*/  USHF.R.S32.HI UR7, URZ, 0x1f, UR6 ;  /* 0x0000001f3f077899 */ /* 0x000fe20008011406 */
[----:B------:R-:W-:Y:S01]  /*0c90*/  UMOV UR39, URZ ;  /* 0x0000003f00277c82 */ /* 0x000fe20008000000 */
[----:B------:R-:W-:Y:S02]  /*0ca0*/  ULDC.64 UR8, c[0x0][0x650] ;  /* 0x0001940000087ab9 */ /* 0x000fe40000000a00 */
[----:B------:R-:W-:-:S04]  /*0cb0*/  ULEA.HI UR7, UR7, UR6, URZ, 0x5 ;  /* 0x0000000607077291 */ /* 0x000fc8000f8f283f */
[----:B------:R-:W-:Y:S01]  /*0cc0*/  USHF.R.S32.HI UR40, URZ, 0x5, UR7 ;  /* 0x000000053f287899 */ /* 0x000fe20008011407 */
[----:B--2---:R-:W-:-:S13]  /*0cd0*/  ISETP.NE.AND P1, PT, R2, 0x1, PT ;  /* 0x000000010200780c */ /* 0x004fda0003f25270 */
[----:B------:R-:W0:Y:S01]  /*0ce0*/  @P1 LDC R19, c[0x0][0x10] ;  /* 0x00000400ff131b82 */ /* 0x000e220000000800 */
[----:B------:R-:W-:Y:S02]  /*0cf0*/  @P1 IMAD.MOV.U32 R7, RZ, RZ, RZ ;  /* 0x000000ffff071224 */ /* 0x000fe400078e00ff */
[----:B------:R-:W-:-:S05]  /*0d00*/  @P1 IMAD.MOV.U32 R17, RZ, RZ, RZ ;  /* 0x000000ffff111224 */ /* 0x000fca00078e00ff */
[----:B------:R-:W1:Y:S01]  /*0d10*/  @!P1 LDC R11, c[0x0][0xc] ;  /* 0x00000300ff0b9b82 */ /* 0x000e620000000800 */
[----:B------:R-:W-:Y:S01]  /*0d20*/  ULDC UR4, c[0x0][0xc] ;  /* 0x0000030000047ab9 */ /* 0x000fe20000000800 */
[----:B------:R-:W-:Y:S02]  /*0d30*/  ULDC UR5, c[0x0][0x10] ;  /* 0x0000040000057ab9 */ /* 0x000fe40000000800 */
[----:B------:R-:W-:-:S04]  /*0d40*/  UIMAD.WIDE.U32 UR4, UR4, UR5, URZ ;  /* 0x00000005040472a5 */ /* 0x000fc8000f8e003f */
[----:B------:R-:W2:Y:S01]  /*0d50*/  LDC R2, c[0x0][0x14] ;  /* 0x00000500ff027b82 */ /* 0x000ea20000000800 */
[----:B0-----:R-:W-:-:S04]  /*0d60*/  @P1 IMAD.WIDE.U32 R18, R19, UR12, R6 ;  /* 0x0000000c13121c25 */ /* 0x001fc8000f8e0006 */
[----:B------:R-:W-:Y:S02]  /*0d70*/  @P1 IMAD.IADD R17, R19, 0x1, R17 ;  /* 0x0000000113111824 */ /* 0x000fe400078e0211 */
[----:B-1----:R-:W-:-:S04]  /*0d80*/  @!P1 IMAD.WIDE.U32 R8, R6, R11, R8 ;  /* 0x0000000b06089225 */ /* 0x002fc800078e0008 */
[----:B------:R-:W-:Y:S02]  /*0d90*/  @!P1 IMAD.MOV.U32 R18, RZ, RZ, R8 ;  /* 0x000000ffff129224 */ /* 0x000fe400078e0008 */
[----:B------:R-:W-:Y:S02]  /*0da0*/  @!P1 IMAD.MOV.U32 R17, RZ, RZ, R9 ;  /* 0x000000ffff119224 */ /* 0x000fe400078e0009 */
[----:B--2---:R-:W-:-:S04]  /*0db0*/  IMAD.WIDE.U32 R12, R2, UR4, RZ ;  /* 0x00000004020c7c25 */ /* 0x004fc8000f8e00ff */
[----:B------:R-:W-:Y:S01]  /*0dc0*/  IMAD R23, R2, UR5, RZ ;  /* 0x0000000502177c24 */ /* 0x000fe2000f8e02ff */
[----:B------:R0:W-:Y:S03]  /*0dd0*/  STL.64 [R1], R12 ;  /* 0x0000000c01007387 */ /* 0x0001e60000100a00 */
[----:B------:R-:W-:Y:S01]  /*0de0*/  IMAD.IADD R23, R13, 0x1, R23 ;  /* 0x000000010d177824 */ /* 0x000fe200078e0217 */
[----:B------:R-:W-:Y:S06]  /*0df0*/  @P0 BRA `(.L_x_11) ;  /* 0x0000000000200947 */ /* 0x000fec0003800000 */
[----:B------:R-:W-:Y:S01]  /*0e00*/  UISETP.GE.U32.AND UP0, UPT, UR40, 0x5, UPT ;  /* 0x000000052800788c */ /* 0x000fe2000bf06070 */
[----:B------:R-:W-:Y:S01]  /*0e10*/  IADD3 R18, P0, R18, R12, RZ ;  /* 0x0000000c12127210 */ /* 0x000fe20007f1e0ff */
[----:B------:R-:W-:Y:S01]  /*0e20*/  UIMAD.WIDE.U32 UR4, UR40, -0x33333333, URZ ;  /* 0xcccccccd280478a5 */ /* 0x000fe2000f8e003f */
[----:B------:R-:W-:-:S03]  /*0e30*/  UMOV UR39, URZ ;  /* 0x0000003f00277c82 */ /* 0x000fc60008000000 */
[----:B------:R-:W-:Y:S01]  /*0e40*/  USHF.R.U32.HI UR4, URZ, 0x2, UR5 ;  /* 0x000000023f047899 */ /* 0x000fe20008011605 */
[----:B------:R-:W-:-:S03]  /*0e50*/  IMAD.X R17, R23, 0x1, R17, P0 ;  /* 0x0000000117117824 */ /* 0x000fc600000e0611 */
[----:B------:R-:W-:Y:S02]  /*0e60*/  UIMAD UR38, UR4, -0x5, UR40 ;  /* 0xfffffffb042678a4 */ /* 0x000fe4000f8e0228 */
[----:B------:R-:W-:-:S12]  /*0e70*/  @UP0 ULOP3.LUT UR39, UR4, 0x1, URZ, 0xc0, !UPT ;  /* 0x0000000104270892 */ /* 0x000fd8000f8ec03f */
.L_x_11:
[----:B------:R-:W-:Y:S01]  /*0e80*/  ISETP.GE.U32.AND P0, PT, R18, UR8, PT ;  /* 0x0000000812007c0c */ /* 0x000fe2000bf06070 */
[----:B------:R-:W-:Y:S01]  /*0e90*/  IMAD.MOV.U32 R19, RZ, RZ, -0x1 ;  /* 0xffffffffff137424 */ /* 0x000fe200078e00ff */
[----:B------:R-:W-:Y:S01]  /*0ea0*/  PRMT R8, RZ, 0x7610, R8 ;  /* 0x00007610ff087816 */ /* 0x000fe20000000008 */
[----:B------:R-:W-:Y:S01]  /*0eb0*/  IMAD.MOV.U32 R22, RZ, RZ, -0x1 ;  /* 0xffffffffff167424 */ /* 0x000fe200078e00ff */
[----:B------:R-:W-:Y:S01]  /*0ec0*/  ISETP.GE.U32.AND.EX P0, PT, R17, UR9, PT, P0 ;  /* 0x0000000911007c0c */ /* 0x000fe2000bf06100 */
[----:B------:R-:W-:-:S12]  /*0ed0*/  IMAD.MOV.U32 R2, RZ, RZ, -0x1 ;  /* 0xffffffffff027424 */ /* 0x000fd800078e00ff */
[----:B------:R-:W-:Y:S05]  /*0ee0*/  @P0 BRA `(.L_x_12) ;  /* 0x00000004002c0947 */ /* 0x000fea0003800000 */
[----:B------:R-:W1:Y:S01]  /*0ef0*/  LDC.64 R26, c[0x0][0x628] ;  /* 0x00018a00ff1a7b82 */ /* 0x000e620000000a00 */
[----:B------:R-:W-:Y:S02]  /*0f00*/  IMAD.MOV.U32 R8, RZ, RZ, R18 ;  /* 0x000000ffff087224 */ /* 0x000fe400078e0012 */
[----:B------:R-:W-:-:S05]  /*0f10*/  IMAD.MOV.U32 R9, RZ, RZ, R17 ;  /* 0x000000ffff097224 */ /* 0x000fca00078e0011 */
[----:B------:R-:W2:Y:S08]  /*0f20*/  LDC R2, c[0x0][0x630] ;  /* 0x00018c00ff027b82 */ /* 0x000eb00000000800 */
[----:B------:R-:W3:Y:S01]  /*0f30*/  LDC.64 R28, c[0x0][0x620] ;  /* 0x00018800ff1c7b82 */ /* 0x000ee20000000a00 */
[----:B-1----:R-:W-:-:S04]  /*0f40*/  ISETP.NE.U32.AND P0, PT, R26, RZ, PT ;  /* 0x000000ff1a00720c */ /* 0x002fc80003f05070 */
[----:B------:R-:W-:-:S13]  /*0f50*/  ISETP.NE.AND.EX P0, PT, R27, RZ, PT, P0 ;  /* 0x000000ff1b00720c */ /* 0x000fda0003f05300 */
[----:B--23--:R-:W-:Y:S05]  /*0f60*/  @!P0 BRA `(.L_x_13) ;  /* 0x0000000000288947 */ /* 0x00cfea0003800000 */
[----:B0-----:R-:W0:Y:S02]  /*0f70*/  LDC R13, c[0x0][0x634] ;  /* 0x00018d00ff0d7b82 */ /* 0x001e240000000800 */
[----:B0-----:R-:W-:-:S05]  /*0f80*/  IADD3 R13, P0, R18, R13, RZ ;  /* 0x0000000d120d7210 */ /* 0x001fca0007f1e0ff */
[----:B------:R-:W-:-:S04]  /*0f90*/  IMAD.X R15, RZ, RZ, R17, P0 ;  /* 0x000000ffff0f7224 */ /* 0x000fc800000e0611 */
[----:B------:R-:W-:-:S04]  /*0fa0*/  IMAD.WIDE.U32 R8, R15, R26, RZ ;  /* 0x0000001a0f087225 */ /* 0x000fc800078e00ff */
[----:B------:R-:W-:-:S04]  /*0fb0*/  IMAD.WIDE.U32 R10, P0, R13, R27, R8 ;  /* 0x0000001b0d0a7225 */ /* 0x000fc80007800008 */
[----:B------:R-:W-:-:S04]  /*0fc0*/  IMAD.WIDE.U32 R8, R13, R26, RZ ;  /* 0x0000001a0d087225 */ /* 0x000fc800078e00ff */
[----:B------:R-:W-:Y:S01]  /*0fd0*/  IMAD.X R13, RZ, RZ, RZ, P0 ;  /* 0x000000ffff0d7224 */ /* 0x000fe200000e06ff */
[----:B------:R-:W-:Y:S01]  /*0fe0*/  IADD3 RZ, P0, R9, R10, RZ ;  /* 0x0000000a09ff7210 */ /* 0x000fe20007f1e0ff */
[----:B------:R-:W-:-:S04]  /*0ff0*/  IMAD.MOV.U32 R12, RZ, RZ, R11 ;  /* 0x000000ffff0c7224 */ /* 0x000fc800078e000b */
[----:B------:R-:W-:-:S08]  /*1000*/  IMAD.WIDE.U32.X R8, R15, R27, R12, P0 ;  /* 0x0000001b0f087225 */ /* 0x000fd000000e040c */
.L_x_13:
[----:B------:R-:W1:Y:S01]  /*1010*/  LDC.64 R32, c[0x0][0x640] ;  /* 0x00019000ff207b82 */ /* 0x000e620000000a00 */
[-C--:B------:R-:W-:Y:S01]  /*1020*/  SHF.R.U64 R30, R8, R2.reuse, R9 ;  /* 0x00000002081e7219 */ /* 0x080fe20000001209 */
[----:B------:R-:W-:Y:S01]  /*1030*/  IMAD.MOV.U32 R19, RZ, RZ, R17 ;  /* 0x000000ffff137224 */ /* 0x000fe200078e0011 */
[----:B------:R-:W-:Y:S02]  /*1040*/  SHF.R.U32.HI R2, RZ, R2, R9 ;  /* 0x00000002ff027219 */ /* 0x000fe40000011609 */
[----:B------:R-:W-:-:S03]  /*1050*/  IADD3 R11, P0, RZ, -R30, RZ ;  /* 0x8000001eff0b7210 */ /* 0x000fc60007f1e0ff */
[----:B------:R-:W2:Y:S02]  /*1060*/  LDC R10, c[0x0][0x618] ;  /* 0x00018600ff0a7b82 */ /* 0x000ea40000000800 */
[----:B------:R-:W-:-:S04]  /*1070*/  IMAD.X R9, RZ, RZ, ~R2, P0 ;  /* 0x000000ffff097224 */ /* 0x000fc800000e0e02 */
[-C--:B------:R-:W-:Y:S02]  /*1080*/  IMAD R2, R9, R28.reuse, RZ ;  /* 0x0000001c09027224 */ /* 0x080fe400078e02ff */
[----:B0-----:R-:W0:Y:S01]  /*1090*/  LDC R13, c[0x0][0x608] ;  /* 0x00018200ff0d7b82 */ /* 0x001e220000000800 */
[----:B------:R-:W-:-:S04]  /*10a0*/  IMAD.WIDE.U32 R8, R11, R28, R18 ;  /* 0x0000001c0b087225 */ /* 0x000fc800078e0012 */
[----:B------:R-:W-:Y:S02]  /*10b0*/  IMAD R11, R11, R29, R2 ;  /* 0x0000001d0b0b7224 */ /* 0x000fe400078e0202 */
[----:B------:R-:W-:Y:S01]  /*10c0*/  IMAD.MOV.U32 R2, RZ, RZ, -0x1 ;  /* 0xffffffffff027424 */ /* 0x000fe200078e00ff */
[----:B------:R-:W3:Y:S01]  /*10d0*/  LDC R31, c[0x0][0x658] ;  /* 0x00019600ff1f7b82 */ /* 0x000ee20000000800 */
[----:B------:R-:W-:Y:S01]  /*10e0*/  IMAD.IADD R9, R9, 0x1, R11 ;  /* 0x0000000109097824 */ /* 0x000fe200078e020b */
[----:B-1----:R-:W-:Y:S01]  /*10f0*/  ISETP.NE.U32.AND P0, PT, R32, RZ, PT ;  /* 0x000000ff2000720c */ /* 0x002fe20003f05070 */
[----:B------:R-:W-:-:S03]  /*1100*/  IMAD.MOV.U32 R28, RZ, RZ, 0x1 ;  /* 0x00000001ff1c7424 */ /* 0x000fc600078e00ff */
[----:B------:R-:W-:Y:S02]  /*1110*/  ISETP.NE.AND.EX P0, PT, R33, RZ, PT, P0 ;  /* 0x000000ff2100720c */ /* 0x000fe40003f05300 */
[----:B------:R-:W1:Y:S01]  /*1120*/  LDC R27, c[0x0][0x600] ;  /* 0x00018000ff1b7b82 */ /* 0x000e620000000800 */
[-CC-:B--2---:R-:W-:Y:S02]  /*1130*/  SHF.R.U64 R25, R8, R10.reuse, R9.reuse ;  /* 0x0000000a08197219 */ /* 0x184fe40000001209 */
[----:B------:R-:W-:-:S05]  /*1140*/  SHF.R.U32.HI R8, RZ, R10, R9 ;  /* 0x0000000aff087219 */ /* 0x000fca0000011609 */
[----:B------:R-:W2:Y:S01]  /*1150*/  LDC R22, c[0x0][0x648] ;  /* 0x00019200ff167b82 */ /* 0x000ea20000000800 */
[-CC-:B0-----:R-:W-:Y:S02]  /*1160*/  SHF.R.U64 R34, R25, R13.reuse, R8.reuse ;  /* 0x0000000d19227219 */ /* 0x181fe40000001208 */
[----:B------:R-:W-:-:S05]  /*1170*/  SHF.R.U32.HI R8, RZ, R13, R8 ;  /* 0x0000000dff087219 */ /* 0x000fca0000011608 */
[----:B------:R-:W0:Y:S01]  /*1180*/  LDC R26, c[0x0][0x638] ;  /* 0x00018e00ff1a7b82 */ /* 0x000e220000000800 */
[-CC-:B---3--:R-:W-:Y:S02]  /*1190*/  SHF.R.U64 R36, R34, R31.reuse, R8.reuse ;  /* 0x0000001f22247219 */ /* 0x188fe40000001208 */
[-C--:B------:R-:W-:Y:S02]  /*11a0*/  SHF.L.U32 R2, R2, R31.reuse, RZ ;  /* 0x0000001f02027219 */ /* 0x080fe400000006ff */
[----:B------:R-:W-:Y:S01]  /*11b0*/  SHF.R.U32.HI R9, RZ, R31, R8 ;  /* 0x0000001fff097219 */ /* 0x000fe20000011608 */
[----:B------:R-:W-:Y:S01]  /*11c0*/  IMAD.MOV.U32 R8, RZ, RZ, R36 ;  /* 0x000000ffff087224 */ /* 0x000fe200078e0024 */
[----:B------:R-:W-:Y:S01]  /*11d0*/  LOP3.LUT R15, RZ, R2, RZ, 0x33, !PT ;  /* 0x00000002ff0f7212 */ /* 0x000fe200078e33ff */
[----:B------:R-:W3:Y:S01]  /*11e0*/  LDC R29, c[0x0][0x610] ;  /* 0x00018400ff1d7b82 */ /* 0x000ee20000000800 */
[----:B------:R-:W-:Y:S05]  /*11f0*/  @!P0 BRA `(.L_x_14) ;  /* 0x0000000000288947 */ /* 0x000fea0003800000 */
[----:B------:R-:W4:Y:S02]  /*1200*/  LDC R13, c[0x0][0x64c] ;  /* 0x00019300ff0d7b82 */ /* 0x000f240000000800 */
[----:B----4-:R-:W-:-:S05]  /*1210*/  IADD3 R13, P0, R36, R13, RZ ;  /* 0x0000000d240d7210 */ /* 0x010fca0007f1e0ff */
        /* <DEDUP_REMOVED lines=8> */
.L_x_14:
[----:B--2---:R-:W-:Y:S01]  /*12a0*/  SHF.R.U64 R7, R8, R22, R9 ;  /* 0x0000001608077219 */ /* 0x004fe20000001209 */
[----:B-1----:R-:W-:Y:S01]  /*12b0*/  VIADD R8, R27, 0xffffffff ;  /* 0xffffffff1b087836 */ /* 0x002fe20000000000 */
[----:B------:R-:W-:Y:S01]  /*12c0*/  SHF.L.U32 R2, R28, R31, RZ ;  /* 0x0000001f1c027219 */ /* 0x000fe200000006ff */
[----:B------:R-:W-:Y:S01]  /*12d0*/  @P1 IMAD R20, R21, R24, R6 ;  /* 0x0000001815141224 */ /* 0x000fe200078e0206 */
[----:B------:R-:W-:Y:S01]  /*12e0*/  LOP3.LUT R15, R34, R15, RZ, 0xc0, !PT ;  /* 0x0000000f220f7212 */ /* 0x000fe200078ec0ff */
[----:B------:R-:W-:Y:S01]  /*12f0*/  IMAD.MOV R9, RZ, RZ, -R7 ;  /* 0x000000ffff097224 */ /* 0x000fe200078e0a07 */
[----:B------:R-:W-:Y:S01]  /*1300*/  LOP3.LUT R8, R25, R8, RZ, 0xc0, !PT ;  /* 0x0000000819087212 */ /* 0x000fe200078ec0ff */
[----:B------:R-:W-:Y:S02]  /*1310*/  IMAD.MOV.U32 R6, RZ, RZ, 0x1 ;  /* 0x00000001ff067424 */ /* 0x000fe400078e00ff */
[----:B------:R-:W-:Y:S02]  /*1320*/  IMAD R15, R2, R7, R15 ;  /* 0x00000007020f7224 */ /* 0x000fe400078e020f */
[----:B0-----:R-:W-:-:S02]  /*1330*/  IMAD R2, R9, R26, R36 ;  /* 0x0000001a09027224 */ /* 0x001fc400078e0224 */
[----:B---3--:R-:W-:Y:S02]  /*1340*/  IMAD R19, R15, R29, R20 ;  /* 0x0000001d0f137224 */ /* 0x008fe400078e0214 */
[--C-:B------:R-:W-:Y:S01]  /*1350*/  IMAD R2, R2, R27, R8.reuse ;  /* 0x0000001b02027224 */ /* 0x100fe200078e0208 */
[----:B------:R-:W-:-:S04]  /*1360*/  PRMT R8, R6, 0x7610, R8 ;  /* 0x0000761006087816 */ /* 0x000fc80000000008 */
[----:B------:R-:W-:Y:S02]  /*1370*/  SEL R22, R2, R19, !P1 ;  /* 0x0000001302167207 */ /* 0x000fe40004800000 */
[----:B------:R-:W-:Y:S01]  /*1380*/  SEL R19, R19, R2, !P1 ;  /* 0x0000000213137207 */ /* 0x000fe20004800000 */
[----:B------:R-:W-:-:S07]  /*1390*/  IMAD.MOV.U32 R2, RZ, RZ, R30 ;  /* 0x000000ffff027224 */ /* 0x000fce00078e001e */
.L_x_12:
[----:B------:R-:W-:Y:S05]  /*13a0*/  @!P2 BRA `(.L_x_15) ;  /* 0x00000000000ca947 */ /* 0x000fea0003800000 */
[----:B------:R-:W-:Y:S01]  /*13b0*/  UCGABAR_WAIT ;  /* 0x0000000000007dc7 */ /* 0x000fe20008000000 */
[----:B------:R-:W-:Y:S01]  /*13c0*/  CCTL.IVALL ;  /* 0x00000000ff00798f */ /* 0x000fe20002000000 */
[----:B------:R-:W-:Y:S05]  /*13d0*/  BRA `(.L_x_16) ;  /* 0x0000000000047947 */ /* 0x000fea0003800000 */
.L_x_15:
[----:B------:R-:W-:Y:S06]  /*13e0*/  BAR.SYNC.DEFER_BLOCKING 0x0 ;  /* 0x0000000000007b1d */ /* 0x000fec0000010000 */
.L_x_16:
[----:B------:R-:W-:Y:S05]  /*13f0*/  @!P4 BRA `(.L_x_17) ;  /* 0x000000780088c947 */ /* 0x000fea0003800000 */
[----:B------:R-:W-:-:S13]  /*1400*/  ISETP.GT.U32.AND P0, PT, R35, 0x1, PT ;  /* 0x000000012300780c */ /* 0x000fda0003f04070 */
[----:B------:R-:W-:Y:S05]  /*1410*/  @P0 EXIT ;  /* 0x000000000000094d */ /* 0x000fea0003800000 */
.L_x_18:
[----:B------:R-:W-:-:S08]  /*1420*/  NOP ;  /* 0x0000000000007918 */ /* 0x000fd00000000000 */
[----:B------:R-:W1:Y:S02]  /*1430*/  USETMAXREG.TRY_ALLOC.CTAPOOL UP0, 0xe8 ;  /* 0x000000e8000079c8 */ /* 0x000e640008000600 */
[----:B-1----:R-:W-:-:S13]  /*1440*/  PLOP3.LUT P0, PT, PT, PT, UP0, 0x80, 0x0 ;  /* 0x000000000000781c */ /* 0x002fda0003f0f008 */
[----:B------:R-:W-:Y:S05]  /*1450*/  @!P0 BRA `(.L_x_18) ;  /* 0xfffffffc00f08947 */ /* 0x000fea000383ffff */
[----:B------:R-:W-:-:S13]  /*1460*/  LOP3.LUT P0, RZ, R8, 0xff, RZ, 0xc0, !PT ;  /* 0x000000ff08ff7812 */ /* 0x000fda000780c0ff */
[----:B------:R-:W-:Y:S05]  /*1470*/  @!P0 EXIT ;  /* 0x000000000000894d */ /* 0x000fea0003800000 */
[----:B------:R-:W1:Y:S01]  /*1480*/  S2UR UR4, SR_CgaCtaId ;  /* 0x00000000000479c3 */ /* 0x000e620000008800 */
[----:B------:R-:W-:Y:S01]  /*1490*/  VIADD R14, R14, 0xffffffff ;  /* 0xffffffff0e0e7836 */ /* 0x000fe20000000000 */
[CC--:B------:R-:W-:Y:S01]  /*14a0*/  LEA.HI R4, R0.reuse, R3.reuse, RZ, 0x2 ;  /* 0x0000000300047211 */ /* 0x0c0fe200078f10ff */
[----:B------:R-:W-:Y:S01]  /*14b0*/  UMOV UR41, 0x400 ;  /* 0x0000040000297882 */ /* 0x000fe20000000000 */
[----:B------:R-:W-:Y:S01]  /*14c0*/  LEA.HI R0, R0, R3, RZ, 0x5 ;  /* 0x0000000300007211 */ /* 0x000fe200078f28ff */
[----:B------:R-:W-:Y:S01]  /*14d0*/  UISETP.LT.AND UP0, UPT, UR40, 0x1, UPT ;  /* 0x000000012800788c */ /* 0x000fe2000bf01270 */
[----:B------:R-:W-:Y:S01]  /*14e0*/  R2UR UR42, R14 ;  /* 0x000000000e2a72ca */ /* 0x000fe200000e0000 */
[----:B------:R-:W-:Y:S01]  /*14f0*/  USHF.L.U32 UR44, UR40, 0x1, URZ ;  /* 0x00000001282c7899 */ /* 0x000fe2000800063f */
[--C-:B------:R-:W-:Y:S01]  /*1500*/  SHF.R.S32.HI R156, RZ, 0x2, R4.reuse ;  /* 0x00000002ff9c7819 */ /* 0x100fe20000011404 */
[----:B------:R-:W-:Y:S01]  /*1510*/  USEL UR43, UR40, 0x1, UP0 ;  /* 0x00000001282b7887 */ /* 0x000fe20008000000 */
[----:B------:R-:W-:-:S02]  /*1520*/  SHF.R.S32.HI R5, RZ, 0x1f, R4 ;  /* 0x0000001fff057819 */ /* 0x000fc40000011404 */
[----:B------:R-:W-:Y:S01]  /*1530*/  LOP3.LUT R158, R4, 0xfffffffc, RZ, 0xc0, !PT ;  /* 0xfffffffc049e7812 */ /* 0x000fe200078ec0ff */
[----:B------:R-:W-:Y:S01]  /*1540*/  UIADD3 UR43, -UR43, UR40, URZ ;  /* 0x000000282b2b7290 */ /* 0x000fe2000fffe13f */
[----:B------:R-:W-:Y:S02]  /*1550*/  LEA.HI R5, R5, R156, RZ, 0x3 ;  /* 0x0000009c05057211 */ /* 0x000fe400078f18ff */
[----:B------:R-:W-:Y:S01]  /*1560*/  ISETP.NE.AND P0, PT, R14, RZ, PT ;  /* 0x000000ff0e00720c */ /* 0x000fe20003f05270 */
[----:B------:R-:W-:Y:S01]  /*1570*/  IMAD.IADD R158, R3, 0x1, -R158 ;  /* 0x00000001039e7824 */ /* 0x000fe200078e0a9e */
[----:B------:R-:W-:Y:S01]  /*1580*/  LOP3.LUT R5, R5, 0xfffffff8, RZ, 0xc0, !PT ;  /* 0xfffffff805057812 */ /* 0x000fe200078ec0ff */
[----:B------:R-:W-:Y:S01]  /*1590*/  USHF.L.U32 UR42, UR42, 0x3, URZ ;  /* 0x000000032a2a7899 */ /* 0x000fe2000800063f */
[----:B------:R-:W-:Y:S02]  /*15a0*/  LOP3.LUT R172, R16, 0x1, RZ, 0xfc, !PT ;  /* 0x0000000110ac7812 */ /* 0x000fe400078efcff */
[----:B------:R-:W-:Y:S01]  /*15b0*/  SEL R173, RZ, 0x1, P0 ;  /* 0x00000001ffad7807 */ /* 0x000fe20000000000 */
[----:B------:R-:W-:Y:S01]  /*15c0*/  IMAD.IADD R156, R156, 0x1, -R5 ;  /* 0x000000019c9c7824 */ /* 0x000fe200078e0a05 */
[----:B-1----:R-:W-:Y:S01]  /*15d0*/  ULEA UR41, UR4, UR41, 0x18 ;  /* 0x0000002904297291 */ /* 0x002fe2000f8ec03f */
[----:B------:R-:W-:Y:S01]  /*15e0*/  SHF.R.S32.HI R5, RZ, 0x5, R0 ;  /* 0x00000005ff057819 */ /* 0x000fe20000011400 */
[----:B------:R-:W-:Y:S01]  /*15f0*/  IMAD.U32 R160, RZ, RZ, UR42 ;  /* 0x0000002affa07e24 */ /* 0x000fe2000f8e00ff */
[----:B------:R-:W-:Y:S01]  /*1600*/  ULDC UR4, c[0x0][0x284] ;  /* 0x0000a10000047ab9 */ /* 0x000fe20000000800 */
[----:B------:R-:W-:Y:S01]  /*1610*/  UIADD3 UR45, UR41, 0x60, URZ ;  /* 0x00000060292d7890 */ /* 0x000fe2000fffe03f */
[--C-:B------:R-:W-:Y:S01]  /*1620*/  SHF.R.S32.HI R157, RZ, 0x1f, R156.reuse ;  /* 0x0000001fff9d7819 */ /* 0x100fe2000001149c */
[----:B------:R-:W-:Y:S01]  /*1630*/  IMAD R163, R5, -0x10, -R156 ;  /* 0xfffffff005a37824 */ /* 0x000fe200078e0a9c */
[----:B------:R-:W-:-:S02]  /*1640*/  LOP3.LUT R162, R160, 0x8, RZ, 0xc0, !PT ;  /* 0x00000008a0a27812 */ /* 0x000fc400078ec0ff */
[----:B------:R-:W-:Y:S01]  /*1650*/  LOP3.LUT R160, R160, 0x8, RZ, 0xc, !PT ;  /* 0x00000008a0a07812 */ /* 0x000fe200078e0cff */
[----:B------:R-:W-:Y:S01]  /*1660*/  IMAD.U32 R159, RZ, RZ, UR45 ;  /* 0x0000002dff9f7e24 */ /* 0x000fe2000f8e00ff */
[----:B------:R-:W-:Y:S01]  /*1670*/  LOP3.LUT R162, R162, 0x18, RZ, 0x3c, !PT ;  /* 0x00000018a2a27812 */ /* 0x000fe200078e3cff */
[----:B------:R-:W-:-:S04]  /*1680*/  IMAD.WIDE R156, R5, 0x10, R156 ;  /* 0x00000010059c7825 */ /* 0x000fc800078e029c */
[----:B------:R-:W-:Y:S02]  /*1690*/  VIADD R161, R159, UR42 ;  /* 0x0000002a9fa17c36 */ /* 0x000fe40008000000 */
[----:B------:R-:W-:-:S07]  /*16a0*/  VIADD R163, R163, UR4 ;  /* 0x00000004a3a37c36 */ /* 0x000fce0008000000 */
.L_x_294:
[----:B------:R-:W-:Y:S01]  /*16b0*/  SHF.L.U32 R0, R173, 0x1f, RZ ;  /* 0x0000001fad007819 */ /* 0x000fe200000006ff */
[----:B------:R-:W-:Y:S02]  /*16c0*/  ULDC UR4, c[0x0][0x28c] ;  /* 0x0000a30000047ab9 */ /* 0x000fe40000000800 */
[----:B------:R-:W-:Y:S01]  /*16d0*/  ISETP.LT.AND P1, PT, RZ, UR4, PT ;  /* 0x00000004ff007c0c */ /* 0x000fe2000bf21270 */
[----:B------:R-:W1:Y:S02]  /*16e0*/  SYNCS.PHASECHK.TRANS64.TRYWAIT P0, [R159+UR42], R0 ;  /* 0x000000009f0075a7 */ /* 0x000e64000800016a */
[----:B-1-34-:R-:W-:Y:S10]  /*16f0*/  @!P0 BRA `(.L_x_19) ;  /* 0x0000008800008947 */ /* 0x01aff40003800000 */
.L_x_317:
[----:B------:R-:W-:Y:S05]  /*1700*/  @P1 BRA `(.L_x_20) ;  /* 0x0000000000401947 */ /* 0x000fea0003800000 */
[----:B-1----:R-:W-:Y:S01]  /*1710*/  MOV R0, 0x0 ;  /* 0x0000000000007802 */ /* 0x002fe20000000f00 */
[----:B------:R-:W-:Y:S01]  /*1720*/  ULDC.64 UR4, c[0x4][0x68] ;  /* 0x01001a0000047ab9 */ /* 0x000fe20000000a00 */
[----:B------:R-:W-:Y:S01]  /*1730*/  ULDC.64 UR6, c[0x4][0x8] ;  /* 0x0100020000067ab9 */ /* 0x000fe20000000a00 */
[----:B------:R-:W-:Y:S01]  /*1740*/  IMAD.U32 R4, RZ, RZ, UR4 ;  /* 0x00000004ff047e24 */ /* 0x000fe2000f8e00ff */
[----:B------:R1:W2:Y:S01]  /*1750*/  LDC.64 R14, c[0x4][R0] ;  /* 0x01000000000e7b82 */ /* 0x0002a20000000a00 */
[----:B------:R-:W-:Y:S01]  /*1760*/  IMAD.U32 R5, RZ, RZ, UR5 ;  /* 0x00000005ff057e24 */ /* 0x000fe2000f8e00ff */
[----:B------:R-:W-:Y:S01]  /*1770*/  ULDC.64 UR4, c[0x4][0x70] ;  /* 0x01001c0000047ab9 */ /* 0x000fe20000000a00 */
[----:B------:R-:W-:Y:S02]  /*1780*/  IMAD.U32 R10, RZ, RZ, UR6 ;  /* 0x00000006ff0a7e24 */ /* 0x000fe4000f8e00ff */
[----:B------:R-:W-:Y:S02]  /*1790*/  IMAD.U32 R6, RZ, RZ, UR4 ;  /* 0x00000004ff067e24 */ /* 0x000fe4000f8e00ff */
[----:B------:R-:W-:-:S02]  /*17a0*/  IMAD.U32 R7, RZ, RZ, UR5 ;  /* 0x00000005ff077e24 */ /* 0x000fc4000f8e00ff */
[----:B------:R-:W-:Y:S02]  /*17b0*/  IMAD.U32 R11, RZ, RZ, UR7 ;  /* 0x00000007ff0b7e24 */ /* 0x000fe4000f8e00ff */
[----:B------:R-:W-:Y:S02]  /*17c0*/  IMAD.MOV.U32 R8, RZ, RZ, 0x1e1 ;  /* 0x000001e1ff087424 */ /* 0x000fe400078e00ff */
[----:B0-----:R-:W-:Y:S02]  /*17d0*/  IMAD.MOV.U32 R12, RZ, RZ, 0x1 ;  /* 0x00000001ff0c7424 */ /* 0x001fe400078e00ff */
[----:B-1----:R-:W-:-:S07]  /*17e0*/  IMAD.MOV.U32 R13, RZ, RZ, RZ ;  /* 0x000000ffff0d7224 */ /* 0x002fce00078e00ff */
[----:B------:R-:W-:-:S07]  /*17f0*/  LEPC R20, `(.L_x_20) ;  /* 0x000000001014794e */ /* 0x000fce0000000000 */
[----:B--2--5:R-:W-:Y:S05]  /*1800*/  CALL.ABS.NOINC R14 ;  /* 0x000000000e007343 */ /* 0x024fea0003c00000 */
.L_x_20:
[----:B------:R-:W-:-:S13]  /*1810*/  ISETP.NE.AND P0, PT, R172, 0x3, PT ;  /* 0x00000003ac00780c */ /* 0x000fda0003f05270 */
[----:B------:R-:W-:Y:S05]  /*1820*/  @!P0 BRA `(.L_x_21) ;  /* 0x0000000000048947 */ /* 0x000fea0003800000 */
[----:B------:R-:W-:Y:S01]  /*1830*/  BPT.TRAP 0x1 ;  /* 0x000000040000795c */ /* 0x000fe20000300000 */
.L_x_21:
[----:B------:R-:W-:Y:S02]  /*1840*/  IMAD.U32 R3, RZ, RZ, UR38 ;  /* 0x00000026ff037e24 */ /* 0x000fe4000f8e00ff */
[----:B-1----:R-:W-:-:S03]  /*1850*/  IMAD.U32 R0, RZ, RZ, UR39 ;  /* 0x00000027ff007e24 */ /* 0x002fc6000f8e00ff */
[----:B------:R-:W-:Y:S02]  /*1860*/  LEA R3, R3, UR41, 0x3 ;  /* 0x0000002903037c11 */ /* 0x000fe4000f8e18ff */
[----:B------:R-:W-:-:S04]  /*1870*/  SHF.L.U32 R0, R0, 0x1f, RZ ;  /* 0x0000001f00007819 */ /* 0x000fc800000006ff */
[----:B------:R1:W2:Y:S01]  /*1880*/  SYNCS.PHASECHK.TRANS64.TRYWAIT P1, [R3+URZ], R0 ;  /* 0x00000000030075a7 */ /* 0x0002a2000802017f */
[----:B------:R-:W-:Y:S05]  /*1890*/  @!P0 BRA `(.L_x_22) ;  /* 0x0000000000048947 */ /* 0x000fea0003800000 */
[----:B------:R-:W-:Y:S01]  /*18a0*/  BPT.TRAP 0x1 ;  /* 0x000000040000795c */ /* 0x000fe20000300000 */
.L_x_22:
[----:B------:R-:W-:-:S05]  /*18b0*/  IMAD.U32 R4, RZ, RZ, UR43 ;  /* 0x0000002bff047e24 */ /* 0x000fca000f8e00ff */
[----:B------:R-:W-:Y:S01]  /*18c0*/  ISETP.GE.AND P2, PT, R4, 0x1, PT ;  /* 0x000000010400780c */ /* 0x000fe20003f46270 */
[----:B--2---:R-:W-:-:S12]  /*18d0*/  @P1 BRA `(.L_x_23) ;  /* 0x0000000000081947 */ /* 0x004fd80003800000 */
[----:B------:R-:W2:Y:S02]  /*18e0*/  SYNCS.PHASECHK.TRANS64.TRYWAIT P1, [R3+URZ], R0 ;  /* 0x00000000030075a7 */ /* 0x000ea4000802017f */
[----:B--2---:R-:W-:Y:S05]  /*18f0*/  @!P1 BRA `(.L_x_24) ;  /* 0x0000008400949947 */ /* 0x004fea0003800000 */
.L_x_23:
[----:B------:R-:W-:Y:S05]  /*1900*/  WARPSYNC.ALL ;  /* 0x0000000000007948 */ /* 0x000fea0003800000 */
[----:B------:R-:W-:Y:S01]  /*1910*/  UIADD3 UR4, UR41, 0x180, URZ ;  /* 0x0000018029047890 */ /* 0x000fe2000fffe03f */
[----:B------:R-:W-:Y:S01]  /*1920*/  WARPGROUP.ARRIVE ;  /* 0x00000000000079c5 */ /* 0x000fe20000000000 */
[----:B------:R-:W-:Y:S02]  /*1930*/  UIADD3 UR5, UR41, 0xa180, URZ ;  /* 0x0000a18029057890 */ /* 0x000fe4000fffe03f */
[----:B------:R-:W-:Y:S02]  /*1940*/  USHF.R.U32.HI UR4, URZ, 0x4, UR4 ;  /* 0x000000043f047899 */ /* 0x000fe40008011604 */
[----:B------:R-:W-:-:S02]  /*1950*/  USHF.R.U32.HI UR5, URZ, 0x4, UR5 ;  /* 0x000000043f057899 */ /* 0x000fc40008011605 */
[----:B------:R-:W-:Y:S02]  /*1960*/  ULOP3.LUT UR4, UR4, 0x3fff, URZ, 0xc0, !UPT ;  /* 0x00003fff04047892 */ /* 0x000fe4000f8ec03f */
[----:B------:R-:W-:Y:S02]  /*1970*/  ULOP3.LUT UR5, UR5, 0x3fff, URZ, 0xc0, !UPT ;  /* 0x00003fff05057892 */ /* 0x000fe4000f8ec03f */
[----:B------:R-:W-:Y:S02]  /*1980*/  ULOP3.LUT UR8, UR4, 0x10000, URZ, 0xfc, !UPT ;  /* 0x0001000004087892 */ /* 0x000fe4000f8efc3f */
[----:B------:R-:W-:Y:S02]  /*1990*/  ULOP3.LUT UR9, UR5, 0x10000, URZ, 0xfc, !UPT ;  /* 0x0001000005097892 */ /* 0x000fe4000f8efc3f */
[----:B------:R-:W-:Y:S02]  /*19a0*/  ULEA UR10, UR38, UR8, 0x9 ;  /* 0x00000008260a7291 */ /* 0x000fe4000f8e483f */
[----:B------:R-:W-:Y:S01]  /*19b0*/  ULEA UR11, UR38, UR9, 0xb ;  /* 0x00000009260b7291 */ /* 0x000fe2000f8e583f */
[----:B------:R-:W-:Y:S01]  /*19c0*/  UMOV UR5, 0x40000040 ;  /* 0x4000004000057882 */ /* 0x000fe20000000000 */
[----:B------:R-:W-:-:S03]  /*19d0*/  UMOV UR7, 0x40000040 ;  /* 0x4000004000077882 */ /* 0x000fc60000000000 */
[----:B------:R-:W-:Y:S02]  /*19e0*/  UMOV UR4, UR10 ;  /* 0x0000000a00047c82 */ /* 0x000fe40008000000 */
[----:B------:R-:W-:Y:S02]  /*19f0*/  UMOV UR6, UR11 ;  /* 0x0000000b00067c82 */ /* 0x000fe40008000000 */
[----:B------:R-:W-:Y:S01]  /*1a00*/  HGMMA.64x256x8.F32.TF32 R24, gdesc[UR4], RZ, !UPT, gsb0 ;  /* 0x07e00000041879f0 */ /* 0x000fe2000c0028ff */
[----:B------:R-:W-:Y:S02]  /*1a10*/  UIADD3 UR4, UR10, 0x2, URZ ;  /* 0x000000020a047890 */ /* 0x000fe4000fffe03f */
[----:B------:R-:W-:Y:S01]  /*1a20*/  UIADD3 UR6, UR11, 0x2, URZ ;  /* 0x000000020b067890 */ /* 0x000fe2000fffe03f */
[----:B------:R-:W-:Y:S01]  /*1a30*/  UMOV UR5, 0x40000040 ;  /* 0x4000004000057882 */ /* 0x000fe20000000000 */
[----:B------:R-:W-:Y:S01]  /*1a40*/  UMOV UR7, 0x40000040 ;  /* 0x4000004000077882 */ /* 0x000fe20000000000 */
[----:B------:R-:W-:-:S02]  /*1a50*/  WARPGROUP.DEPBAR.LE gsb0, 0x0 ;  /* 0x00008000000079c5 */ /* 0x000fc40000010000 */
[----:B------:R-:W-:-:S15]  /*1a60*/  WARPGROUP.ARRIVE ;  /* 0x00000000000079c5 */ /* 0x000fde0000000000 */
[----:B------:R-:W-:-:S05]  /*1a70*/  NOP ;  /* 0x0000000000007918 */ /* 0x000fca0000000000 */
[----:B------:R-:W-:Y:S01]  /*1a80*/  HGMMA.64x256x8.F32.TF32 R24, gdesc[UR4], R24, gsb0 ;  /* 0x07e00000041879f0 */ /* 0x000fe20008002818 */
[----:B------:R-:W-:Y:S02]  /*1a90*/  UIADD3 UR4, UR10, 0x4, URZ ;  /* 0x000000040a047890 */ /* 0x000fe4000fffe03f */
[----:B------:R-:W-:Y:S01]  /*1aa0*/  UIADD3 UR6, UR11, 0x4, URZ ;  /* 0x000000040b067890 */ /* 0x000fe2000fffe03f */
[----:B------:R-:W-:Y:S01]  /*1ab0*/  UMOV UR5, 0x40000040 ;  /* 0x4000004000057882 */ /* 0x000fe20000000000 */
[----:B------:R-:W-:Y:S01]  /*1ac0*/  UMOV UR7, 0x40000040 ;  /* 0x4000004000077882 */ /* 0x000fe20000000000 */
[----:B------:R-:W-:Y:S02]  /*1ad0*/  WARPGROUP.DEPBAR.LE gsb0, 0x0 ;  /* 0x00008000000079c5 */ /* 0x000fe40000010000 */
        /* <DEDUP_REMOVED lines=10> */
[----:B------:R-:W-:Y:S03]  /*1b80*/  HGMMA.64x256x8.F32.TF32 R24, gdesc[UR4], R24, gsb0 ;  /* 0x07e00000041879f0 */ /* 0x000fe60008002818 */
[----:B------:R-:W-:Y:S02]  /*1b90*/  WARPGROUP.DEPBAR.LE gsb0, 0x0 ;  /* 0x00008000000079c5 */ /* 0x000fe40000010000 */
[----:B------:R-:W-:Y:S05]  /*1ba0*/  @!P2 BRA `(.L_x_25) ;  /* 0x000000040020a947 */ /* 0x000fea0003800000 */
[----:B------:R-:W-:Y:S01]  /*1bb0*/  UIADD3 UR4, UR38, 0x1, URZ ;  /* 0x0000000126047890 */ /* 0x000fe2000fffe03f */
[----:B-12---:R-:W-:Y:S02]  /*1bc0*/  IMAD.U32 R0, RZ, RZ, UR43 ;  /* 0x0000002bff007e24 */ /* 0x006fe4000f8e00ff */
[----:B------:R-:W-:Y:S01]  /*1bd0*/  IMAD.U32 R3, RZ, RZ, UR38 ;  /* 0x00000026ff037e24 */ /* 0x000fe2000f8e00ff */
[----:B------:R-:W-:-:S04]  /*1be0*/  UISETP.NE.AND UP0, UPT, UR4, 0x5, UPT ;  /* 0x000000050400788c */ /* 0x000fc8000bf05270 */
[----:B------:R-:W-:Y:S02]  /*1bf0*/  USEL UR5, URZ, 0x1, UP0 ;  /* 0x000000013f057887 */ /* 0x000fe40008000000 */
[----:B------:R-:W-:Y:S02]  /*1c00*/  USEL UR10, UR4, URZ, UP0 ;  /* 0x0000003f040a7287 */ /* 0x000fe40008000000 */
[----:B------:R-:W-:-:S06]  /*1c10*/  ULOP3.LUT UR5, UR39, UR5, URZ, 0x3c, !UPT ;  /* 0x0000000527057292 */ /* 0x000fcc000f8e3c3f */
[----:B------:R-:W-:-:S07]  /*1c20*/  IMAD.U32 R6, RZ, RZ, UR5 ;  /* 0x00000005ff067e24 */ /* 0x000fce000f8e00ff */
.L_x_32:
[----:B------:R-:W-:Y:S05]  /*1c30*/  @!P0 BRA `(.L_x_26) ;  /* 0x0000000000048947 */ /* 0x000fea0003800000 */
[----:B------:R-:W-:Y:S01]  /*1c40*/  BPT.TRAP 0x1 ;  /* 0x000000040000795c */ /* 0x000fe20000300000 */
.L_x_26:
[----:B------:R-:W-:Y:S01]  /*1c50*/  ULEA UR4, UR10, UR41, 0x3 ;  /* 0x000000290a047291 */ /* 0x000fe2000f8e183f */
[----:B------:R-:W-:-:S08]  /*1c60*/  SHF.L.U32 R4, R6, 0x1f, RZ ;  /* 0x0000001f06047819 */ /* 0x000fd000000006ff */
[----:B------:R1:W2:Y:S01]  /*1c70*/  SYNCS.PHASECHK.TRANS64.TRYWAIT P1, [UR4], R4 ;  /* 0x00000004ff0075a7 */ /* 0x0002a20008020144 */
[----:B------:R-:W-:Y:S05]  /*1c80*/  @!P0 BRA `(.L_x_27) ;  /* 0x0000000000048947 */ /* 0x000fea0003800000 */
[----:B------:R-:W-:Y:S01]  /*1c90*/  BPT.TRAP 0x1 ;  /* 0x000000040000795c */ /* 0x000fe20000300000 */
.L_x_27:
[----:B--2---:R-:W-:Y:S05]  /*1ca0*/  @P1 BRA `(.L_x_28) ;  /* 0x0000000000081947 */ /* 0x004fea0003800000 */
[----:B------:R-:W2:Y:S02]  /*1cb0*/  SYNCS.PHASECHK.TRANS64.TRYWAIT P1, [UR4], R4 ;  /* 0x00000004ff0075a7 */ /* 0x000ea40008020144 */
[----:B--2---:R-:W-:Y:S05]  /*1cc0*/  @!P1 BRA `(.L_x_29) ;  /* 0x0000008000b49947 */ /* 0x004fea0003800000 */
.L_x_28:
[----:B------:R-:W-:Y:S01]  /*1cd0*/  ULEA UR11, UR10, UR8, 0x9 ;  /* 0x000000080a0b7291 */ /* 0x000fe2000f8e483f */
[----:B------:R-:W-:Y:S01]  /*1ce0*/  WARPGROUP.ARRIVE ;  /* 0x00000000000079c5 */ /* 0x000fe20000000000 */
[----:B------:R-:W-:Y:S01]  /*1cf0*/  ULEA UR12, UR10, UR9, 0xb ;  /* 0x000000090a0c7291 */ /* 0x000fe2000f8e583f */
[----:B------:R-:W-:Y:S01]  /*1d00*/  UMOV UR5, 0x40000040 ;  /* 0x4000004000057882 */ /* 0x000fe20000000000 */
[----:B------:R-:W-:-:S03]  /*1d10*/  UMOV UR7, 0x40000040 ;  /* 0x4000004000077882 */ /* 0x000fc60000000000 */
[----:B------:R-:W-:Y:S02]  /*1d20*/  UMOV UR4, UR11 ;  /* 0x0000000b00047c82 */ /* 0x000fe40008000000 */
[----:B------:R-:W-:Y:S02]  /*1d30*/  UMOV UR6, UR12 ;  /* 0x0000000c00067c82 */ /* 0x000fe40008000000 */
[----:B------:R-:W-:Y:S01]  /*1d40*/  HGMMA.64x256x8.F32.TF32 R24, gdesc[UR4], R24, gsb0 ;  /* 0x07e00000041879f0 */ /* 0x000fe20008002818 */
        /* <DEDUP_REMOVED lines=26> */
[----:B------:R-:W-:Y:S01]  /*1ef0*/  BPT.TRAP 0x1 ;  /* 0x000000040000795c */ /* 0x000fe20000300000 */
.L_x_30:
[----:B------:R-:W-:-:S13]  /*1f00*/  ISETP.NE.AND P1, PT, R153, RZ, PT ;  /* 0x000000ff9900720c */ /* 0x000fda0003f25270 */
[----:B-12---:R-:W-:-:S05]  /*1f10*/  @P1 LEA R4, R3, UR41, 0x3 ;  /* 0x0000002903041c11 */ /* 0x006fca000f8e18ff */
[----:B------:R-:W-:-:S05]  /*1f20*/  @P1 VIADD R5, R4, 0x28 ;  /* 0x0000002804051836 */ /* 0x000fca0000000000 */
[----:B------:R-:W-:-:S04]  /*1f30*/  @P1 PRMT R5, R152, 0x654, R5 ;  /* 0x0000065498051816 */ /* 0x000fc80000000005 */
[----:B------:R1:W-:Y:S01]  /*1f40*/  @P1 SYNCS.ARRIVE.TRANS64.RED.A1T0 RZ, [R5+URZ], RZ ;  /* 0x000000ff05ff19a7 */ /* 0x0003e2000810043f */
[----:B------:R-:W-:-:S13]  /*1f50*/  ISETP.GT.U32.AND P1, PT, R16, 0x1, PT ;  /* 0x000000011000780c */ /* 0x000fda0003f24070 */
[----:B-1----:R-:W-:Y:S05]  /*1f60*/  @P1 BRA `(.L_x_31) ;  /* 0x0000000000041947 */ /* 0x002fea0003800000 */
[----:B------:R-:W-:Y:S01]  /*1f70*/  BPT.TRAP 0x1 ;  /* 0x000000040000795c */ /* 0x000fe20000300000 */
.L_x_31:
[----:B------:R-:W-:Y:S01]  /*1f80*/  UIADD3 UR10, UR10, 0x1, URZ ;  /* 0x000000010a0a7890 */ /* 0x000fe2000fffe03f */
[C---:B------:R-:W-:Y:S01]  /*1f90*/  ISETP.GT.AND P2, PT, R0.reuse, 0x1, PT ;  /* 0x000000010000780c */ /* 0x040fe20003f44270 */
[----:B------:R-:W-:Y:S02]  /*1fa0*/  VIADD R3, R3, 0x1 ;  /* 0x0000000103037836 */ /* 0x000fe40000000000 */
[----:B------:R-:W-:Y:S01]  /*1fb0*/  UISETP.NE.AND UP0, UPT, UR10, 0x5, UPT ;  /* 0x000000050a00788c */ /* 0x000fe2000bf05270 */
[----:B------:R-:W-:Y:S02]  /*1fc0*/  VIADD R0, R0, 0xffffffff ;  /* 0xffffffff00007836 */ /* 0x000fe40000000000 */
[C---:B------:R-:W-:Y:S01]  /*1fd0*/  ISETP.NE.AND P1, PT, R3.reuse, 0x5, PT ;  /* 0x000000050300780c */ /* 0x040fe20003f25270 */
[----:B------:R-:W-:Y:S02]  /*1fe0*/  USEL UR4, URZ, 0x1, UP0 ;  /* 0x000000013f047887 */ /* 0x000fe40008000000 */
[----:B------:R-:W-:Y:S01]  /*1ff0*/  USEL UR10, UR10, URZ, UP0 ;  /* 0x0000003f0a0a7287 */ /* 0x000fe20008000000 */
[----:B------:R-:W-:-:S03]  /*2000*/  SEL R3, R3, RZ, P1 ;  /* 0x000000ff03037207 */ /* 0x000fc60000800000 */
[----:B------:R-:W-:Y:S01]  /*2010*/  LOP3.LUT R6, R6, UR4, RZ, 0x3c, !PT ;  /* 0x0000000406067c12 */ /* 0x000fe2000f8e3cff */
[----:B------:R-:W-:Y:S07]  /*2020*/  @P2 BRA `(.L_x_32) ;  /* 0xfffffffc00002947 */ /* 0x000fee000383ffff */
.L_x_25:
[----:B-12---:R-:W1:Y:S01]  /*2030*/  LDC R0, c[0x0][0x28c] ;  /* 0x0000a300ff007b82 */ /* 0x006e620000000800 */
[----:B------:R2:W-:Y:S01]  /*2040*/  SYNCS.ARRIVE.TRANS64.A1T0 RZ, [R160+UR45], RZ ;  /* 0x000000ffa0ff79a7 */ /* 0x0005e2000810002d */
[----:B-1----:R-:W-:-:S13]  /*2050*/  ISETP.GE.AND P1, PT, R0, 0x1, PT ;  /* 0x000000010000780c */ /* 0x002fda0003f26270 */
[----:B--2---:R-:W-:Y:S05]  /*2060*/  @!P1 BRA `(.L_x_33) ;  /* 0x0000000000449947 */ /* 0x004fea0003800000 */
[----:B------:R-:W-:Y:S05]  /*2070*/  @!P0 BRA `(.L_x_34) ;  /* 0x0000000000048947 */ /* 0x000fea0003800000 */
[----:B------:R-:W-:Y:S01]  /*2080*/  BPT.TRAP 0x1 ;  /* 0x000000040000795c */ /* 0x000fe20000300000 */
.L_x_34:
[----:B------:R-:W-:-:S13]  /*2090*/  ISETP.NE.AND P0, PT, R153, RZ, PT ;  /* 0x000000ff9900720c */ /* 0x000fda0003f05270 */
[----:B------:R-:W-:-:S05]  /*20a0*/  VOTEU.ANY UP0, P0 ;  /* 0x00000000003f7886 */ /* 0x000fca0000000100 */
[----:B------:R-:W-:-:S06]  /*20b0*/  @UP0 UIADD3 UR4, UR43, UR38, URZ ;  /* 0x000000262b040290 */ /* 0x000fcc000fffe03f */
[----:B------:R-:W-:Y:S02]  /*20c0*/  IMAD.U32 R4, RZ, RZ, UR4 ;  /* 0x00000004ff047e24 */ /* 0x000fe4000f8e00ff */
[----:B------:R-:W-:Y:S02]  /*20d0*/  IMAD.U32 R3, RZ, RZ, UR4 ;  /* 0x00000004ff037e24 */ /* 0x000fe4000f8e00ff */
[----:B------:R-:W-:-:S05]  /*20e0*/  @P0 IMAD.WIDE.U32 R4, R4, -0x33333333, RZ ;  /* 0xcccccccd04040825 */ /* 0x000fca00078e00ff */
[----:B------:R-:W-:-:S05]  /*20f0*/  @P0 SHF.R.U32.HI R0, RZ, 0x2, R5 ;  /* 0x00000002ff000819 */ /* 0x000fca0000011605 */
[----:B------:R-:W-:-:S05]  /*2100*/  @P0 IMAD R0, R0, -0x5, R3 ;  /* 0xfffffffb00000824 */ /* 0x000fca00078e0203 */
[----:B------:R-:W-:-:S05]  /*2110*/  @P0 LEA R0, R0, UR41, 0x3 ;  /* 0x0000002900000c11 */ /* 0x000fca000f8e18ff */
[----:B------:R-:W-:-:S05]  /*2120*/  @P0 VIADD R3, R0, 0x28 ;  /* 0x0000002800030836 */ /* 0x000fca0000000000 */
[----:B------:R-:W-:-:S04]  /*2130*/  @P0 PRMT R3, R152, 0x654, R3 ;  /* 0x0000065498030816 */ /* 0x000fc80000000003 */
[----:B------:R1:W-:Y:S01]  /*2140*/  @P0 SYNCS.ARRIVE.TRANS64.RED.A1T0 RZ, [R3+URZ], RZ ;  /* 0x000000ff03ff09a7 */ /* 0x0003e2000810043f */
[----:B------:R-:W-:-:S13]  /*2150*/  ISETP.GT.U32.AND P0, PT, R16, 0x1, PT ;  /* 0x000000011000780c */ /* 0x000fda0003f04070 */
[----:B-1----:R-:W-:Y:S05]  /*2160*/  @P0 BRA `(.L_x_33) ;  /* 0x0000000000040947 */ /* 0x002fea0003800000 */
[----:B------:R-:W-:Y:S01]  /*2170*/  BPT.TRAP 0x1 ;  /* 0x000000040000795c */ /* 0x000fe20000300000 */
.L_x_33:
[----:B------:R-:W-:Y:S01]  /*2180*/  SHF.L.U32 R0, R173, 0x1f, RZ ;  /* 0x0000001fad007819 */ /* 0x000fe200000006ff */
[----:B------:R-:W-:Y:S01]  /*2190*/  UIADD3 UR38, UR44, UR38, URZ ;  /* 0x000000262c267290 */ /* 0x000fe2000fffe03f */
[----:B------:R-:W1:Y:S01]  /*21a0*/  LDC R7, c[0x0][0x288] ;  /* 0x0000a200ff077b82 */ /* 0x000e620000000800 */
[----:B------:R-:W-:Y:S01]  /*21b0*/  UISETP.GE.U32.AND UP1, UPT, UR44, 0x5, UPT ;  /* 0x000000052c00788c */ /* 0x000fe2000bf26070 */
[----:B------:R-:W-:Y:S01]  /*21c0*/  IMAD.SHL.U32 R8, R158, 0x2, RZ ;  /* 0x000000029e087824 */ /* 0x000fe200078e00ff */
[----:B------:R-:W-:Y:S02]  /*21d0*/  UISETP.GT.U32.AND UP0, UPT, UR38, 0x4, UPT ;  /* 0x000000042600788c */ /* 0x000fe4000bf04070 */
[----:B------:R-:W-:Y:S02]  /*21e0*/  UIMAD.WIDE.U32 UR4, UR38, -0x33333333, URZ ;  /* 0xcccccccd260478a5 */ /* 0x000fe4000f8e003f */
[----:B------:R-:W-:Y:S01]  /*21f0*/  UISETP.LT.U32.AND UP0, UPT, UR44, 0x5, UP0 ;  /* 0x000000052c00788c */ /* 0x000fe20008701070 */
[----:B------:R-:W2:Y:S01]  /*2200*/  SYNCS.PHASECHK.TRANS64.TRYWAIT P0, [R159+UR42+0x10], R0 ;  /* 0x000010009f0075a7 */ /* 0x000ea2000800016a */
[----:B------:R-:W-:Y:S01]  /*2210*/  USHF.R.U32.HI UR4, URZ, 0x2, UR5 ;  /* 0x000000023f047899 */ /* 0x000fe20008011605 */
[----:B------:R-:W-:Y:S01]  /*2220*/  SHF.R.S32.HI R9, RZ, 0x1f, R8 ;  /* 0x0000001fff097819 */ /* 0x000fe20000011408 */
[----:B------:R-:W-:-:S02]  /*2230*/  USEL UR6, URZ, 0x1, !UP0 ;  /* 0x000000013f067887 */ /* 0x000fc4000c000000 */
[----:B------:R-:W-:Y:S02]  /*2240*/  UIMAD UR38, UR4, -0x5, UR38 ;  /* 0xfffffffb042678a4 */ /* 0x000fe4000f8e0226 */
[----:B------:R-:W-:-:S04]  /*2250*/  ULOP3.LUT UR39, UR39, UR6, URZ, 0x3c, !UPT ;  /* 0x0000000627277292 */ /* 0x000fc8000f8e3c3f */
[----:B------:R-:W-:Y:S01]  /*2260*/  @UP1 ULOP3.LUT UR39, UR39, 0x1, UR4, 0x78, !UPT ;  /* 0x0000000127271892 */ /* 0x000fe2000f8e7804 */
[----:B-12---:R-:W-:Y:S11]  /*2270*/  @!P0 BRA `(.L_x_35) ;  /* 0x0000007c00608947 */ /* 0x006ff60003800000 */
.L_x_318:
[----:B------:R-:W-:Y:S01]  /*2280*/  IMAD.SHL.U32 R6, R19, 0x40, RZ ;  /* 0x0000004013067824 */ /* 0x000fe200078e00ff */
[----:B------:R-:W-:Y:S01]  /*2290*/  ULDC UR6, c[0x0][0x284] ;  /* 0x0000a10000067ab9 */ /* 0x000fe20000000800 */
[----:B0-----:R-:W-:Y:S01]  /*22a0*/  IMAD.SHL.U32 R12, R22, 0x100, RZ ;  /* 0x00000100160c7824 */ /* 0x001fe200078e00ff */
[----:B------:R-:W-:Y:S01]  /*22b0*/  SHF.R.S32.HI R167, RZ, 0x1f, R2 ;  /* 0x0000001fffa77819 */ /* 0x000fe20000011402 */
[----:B------:R-:W-:Y:S01]  /*22c0*/  ULDC.64 UR4, c[0x0][0x5d0] ;  /* 0x0001740000047ab9 */ /* 0x000fe20000000a00 */
[----:B------:R-:W-:Y:S01]  /*22d0*/  ISETP.GE.AND P0, PT, R6, UR6, PT ;  /* 0x0000000606007c0c */ /* 0x000fe2000bf06270 */
[----:B------:R-:W-:Y:S01]  /*22e0*/  IMAD.WIDE.U32 R4, R2, UR4, R8 ;  /* 0x0000000402047c25 */ /* 0x000fe2000f8e0008 */
[----:B------:R-:W-:Y:S02]  /*22f0*/  SHF.R.S32.HI R13, RZ, 0x1f, R12 ;  /* 0x0000001fff0d7819 */ /* 0x000fe4000001140c */
[C---:B------:R-:W-:Y:S01]  /*2300*/  ISETP.GE.OR P0, PT, R12.reuse, R7, P0 ;  /* 0x000000070c00720c */ /* 0x040fe20000706670 */
[----:B------:R-:W-:Y:S01]  /*2310*/  IMAD R3, R167, UR4, RZ ;  /* 0x00000004a7037c24 */ /* 0x000fe2000f8e02ff */
[----:B------:R-:W-:-:S03]  /*2320*/  IADD3 R4, P1, R12, R4, RZ ;  /* 0x000000040c047210 */ /* 0x000fc60007f3e0ff */
[----:B------:R-:W-:-:S05]  /*2330*/  IMAD R3, R2, UR5, R3 ;  /* 0x0000000502037c24 */ /* 0x000fca000f8e0203 */
[----:B------:R-:W-:-:S03]  /*2340*/  IADD3.X R5, R13, R5, R3, P1, !PT ;  /* 0x000000050d057210 */ /* 0x000fc60000ffe403 */
[----:B------:R-:W-:Y:S05]  /*2350*/  @P0 BRA `(.L_x_36) ;  /* 0x0000006400000947 */ /* 0x000fea0003800000 */
[----:B------:R-:W0:Y:S01]  /*2360*/  LDC.64 R10, c[0x0][0x5c8] ;  /* 0x00017200ff0a7b82 */ /* 0x000e220000000a00 */
[----:B-----5:R-:W-:Y:S01]  /*2370*/  FSETP.NEU.AND P1, PT, R155, RZ, PT ;  /* 0x000000ff9b00720b */ /* 0x020fe20003f2d000 */
[----:B------:R-:W-:Y:S01]  /*2380*/  IMAD R3, R158, -0x2, R7 ;  /* 0xfffffffe9e037824 */ /* 0x000fe200078e0207 */
[----:B------:R-:W-:Y:S01]  /*2390*/  BSSY B0, `(.L_x_36) ;  /* 0x000063c000007945 */ /* 0x000fe20003800000 */
[----:B------:R-:W-:-:S04]  /*23a0*/  IMAD.WIDE R164, R19, 0x40, R156 ;  /* 0x0000004013a47825 */ /* 0x000fc800078e029c */
[----:B-1----:R-:W-:Y:S02]  /*23b0*/  IMAD.IADD R0, R3, 0x1, -R12 ;  /* 0x0000000103007824 */ /* 0x002fe400078e0a0c */
[----:B------:R-:W-:-:S03]  /*23c0*/  IMAD.IADD R3, R163, 0x1, -R6 ;  /* 0x00000001a3037824 */ /* 0x000fc600078e0a06 */
[----:B------:R-:W-:-:S04]  /*23d0*/  ISETP.GT.AND P0, PT, R0, RZ, PT ;  /* 0x000000ff0000720c */ /* 0x000fc80003f04270 */
[----:B------:R-:W-:Y:S01]  /*23e0*/  ISETP.GT.AND P4, PT, R3, RZ, P0 ;  /* 0x000000ff0300720c */ /* 0x000fe20000784270 */
[-C--:B0-----:R-:W-:Y:S02]  /*23f0*/  IMAD R6, R165, R10.reuse, RZ ;  /* 0x0000000aa5067224 */ /* 0x081fe400078e02ff */
[----:B------:R-:W-:-:S04]  /*2400*/  IMAD.WIDE.U32 R174, R164, R10, R4 ;  /* 0x0000000aa4ae7225 */ /* 0x000fc800078e0004 */
[----:B------:R-:W-:-:S04]  /*2410*/  IMAD R5, R164, R11, R6 ;  /* 0x0000000ba4057224 */ /* 0x000fc800078e0206 */
[----:B------:R-:W-:Y:S01]  /*2420*/  IMAD.IADD R19, R175, 0x1, R5 ;  /* 0x00000001af137824 */ /* 0x000fe200078e0205 */
[----:B------:R-:W-:Y:S06]  /*2430*/  @!P1 BRA `(.L_x_37) ;  /* 0x0000004400949947 */ /* 0x000fec0003800000 */
[----:B------:R-:W0:Y:S01]  /*2440*/  LDC.64 R20, c[0x0][0x5b8] ;  /* 0x00016e00ff147b82 */ /* 0x000e220000000a00 */
[----:B------:R-:W-:-:S07]  /*2450*/  ULDC.64 UR4, c[0x0][0x5c0] ;  /* 0x0001700000047ab9 */ /* 0x000fce0000000a00 */
[----:B------:R-:W1:Y:S08]  /*2460*/  LDC.64 R176, c[0x0][0x5b0] ;  /* 0x00016c00ffb07b82 */ /* 0x000e700000000a00 */
[----:B------:R-:W2:Y:S01]  /*2470*/  LDC.64 R14, c[0x0][0x5a8] ;  /* 0x00016a00ff0e7b82 */ /* 0x000ea20000000a00 */
[-C--:B0-----:R-:W-:Y:S02]  /*2480*/  IMAD R6, R167, R20.reuse, RZ ;  /* 0x00000014a7067224 */ /* 0x081fe400078e02ff */
[----:B------:R-:W-:-:S04]  /*2490*/  IMAD.WIDE.U32 R4, R2, R20, R8 ;  /* 0x0000001402047225 */ /* 0x000fc800078e0008 */
[----:B------:R-:W-:Y:S01]  /*24a0*/  IMAD R175, R2, R21, R6 ;  /* 0x0000001502af7224 */ /* 0x000fe200078e0206 */
[----:B------:R-:W-:Y:S01]  /*24b0*/  IADD3 R166, P1, R12, R4, RZ ;  /* 0x000000040ca67210 */ /* 0x000fe20007f3e0ff */
[----:B-1----:R-:W-:-:S03]  /*24c0*/  IMAD R4, R165, R176, RZ ;  /* 0x000000b0a5047224 */ /* 0x002fc600078e02ff */
[----:B------:R-:W-:Y:S01]  /*24d0*/  IADD3.X R167, R13, R5, R175, P1, !PT ;  /* 0x000000050da77210 */ /* 0x000fe20000ffe4af */
[C---:B------:R-:W-:Y:S02]  /*24e0*/  IMAD R21, R164.reuse, R177, R4 ;  /* 0x000000b1a4157224 */ /* 0x040fe400078e0204 */
[----:B------:R-:W-:-:S04]  /*24f0*/  IMAD.WIDE.U32 R4, R164, R176, R166 ;  /* 0x000000b0a4047225 */ /* 0x000fc800078e00a6 */
[----:B------:R-:W-:Y:S01]  /*2500*/  IMAD.IADD R5, R5, 0x1, R21 ;  /* 0x0000000105057824 */ /* 0x000fe200078e0215 */
[----:B--2---:R-:W-:-:S04]  /*2510*/  LEA R6, P1, R4, R14, 0x2 ;  /* 0x0000000e04067211 */ /* 0x004fc800078210ff */
[----:B------:R-:W-:-:S05]  /*2520*/  LEA.HI.X R7, R4, R15, R5, 0x2, P1 ;  /* 0x0000000f04077211 */ /* 0x000fca00008f1405 */
[----:B------:R0:W2:Y:S01]  /*2530*/  @P4 LDG.E.LTC128B R22, desc[UR36][R6.64] ;  /* 0x0000002406164981 */ /* 0x0000a2000c1e1920 */
[----:B------:R-:W-:Y:S01]  /*2540*/  IMAD.WIDE.U32 R4, R164, R176, R12 ;  /* 0x000000b0a4047225 */ /* 0x000fe200078e000c */
[C---:B------:R-:W-:Y:S01]  /*2550*/  SHF.L.U64.HI R171, R176.reuse, 0x3, R177 ;  /* 0x00000003b0ab7819 */ /* 0x040fe200000102b1 */
[----:B------:R-:W-:Y:S01]  /*2560*/  BSSY B1, `(.L_x_38) ;  /* 0x0000017000017945 */ /* 0x000fe20003800000 */
[----:B------:R-:W-:Y:S01]  /*2570*/  ISETP.GT.AND P0, PT, R3, 0x8, P0 ;  /* 0x000000080300780c */ /* 0x000fe20000704270 */
[----:B------:R-:W-:Y:S01]  /*2580*/  IMAD.SHL.U32 R170, R176, 0x8, RZ ;  /* 0x00000008b0aa7824 */ /* 0x000fe200078e00ff */
[----:B------:R-:W-:-:S03]  /*2590*/  IADD3 R168, P1, R8, R4, RZ ;  /* 0x0000000408a87210 */ /* 0x000fc60007f3e0ff */
[----:B------:R-:W-:Y:S01]  /*25a0*/  IMAD.WIDE.U32 R170, R164, R176, R170 ;  /* 0x000000b0a4aa7225 */ /* 0x000fe200078e00aa */
[----:B------:R-:W-:Y:S02]  /*25b0*/  IADD3.X R169, R9, R21, R5, P1, !PT ;  /* 0x0000001509a97210 */ /* 0x000fe40000ffe405 */
[----:B------:R-:W-:Y:S01]  /*25c0*/  LEA R4, P1, R174, UR4, 0x2 ;  /* 0x00000004ae047c11 */ /* 0x000fe2000f8210ff */
[----:B------:R-:W-:Y:S02]  /*25d0*/  IMAD.IADD R21, R21, 0x1, R171 ;  /* 0x0000000115157824 */ /* 0x000fe400078e02ab */
[----:B------:R-:W-:Y:S01]  /*25e0*/  IMAD.WIDE.U32 R168, R2, R20, R168 ;  /* 0x0000001402a87225 */ /* 0x000fe200078e00a8 */
[----:B------:R-:W-:-:S03]  /*25f0*/  LEA.HI.X R5, R174, UR5, R19, 0x2, P1 ;  /* 0x00000005ae057c11 */ /* 0x000fc600088f1413 */
[----:B------:R-:W-:Y:S01]  /*2600*/  IMAD.IADD R19, R175, 0x1, R169 ;  /* 0x00000001af137824 */ /* 0x000fe200078e02a9 */
[----:B0-----:R-:W-:Y:S01]  /*2610*/  LEA R6, P1, R168, R14, 0x2 ;  /* 0x0000000ea8067211 */ /* 0x001fe200078210ff */
[----:B--2---:R-:W-:-:S04]  /*2620*/  FMUL R7, R22, R155 ;  /* 0x0000009b16077220 */ /* 0x004fc80000400000 */
[----:B------:R-:W-:Y:S01]  /*2630*/  FFMA R169, R24, R154, R7 ;  /* 0x0000009a18a97223 */ /* 0x000fe20000000007 */
[----:B------:R-:W-:Y:S02]  /*2640*/  LEA.HI.X R7, R168, R15, R19, 0x2, P1 ;  /* 0x0000000fa8077211 */ /* 0x000fe400008f1413 */
[----:B------:R-:W-:Y:S02]  /*2650*/  ISETP.GT.AND P1, PT, R0, 0x1, PT ;  /* 0x000000010000780c */ /* 0x000fe40003f24270 */
[----:B------:R0:W-:Y:S01]  /*2660*/  @P4 STG.E desc[UR36][R4.64], R169 ;  /* 0x000000a904004986 */ /* 0x0001e2000c101924 */
[----:B------:R-:W-:Y:S02]  /*2670*/  IADD3 R19, P2, R166, R170, RZ ;  /* 0x000000aaa6137210 */ /* 0x000fe40007f5e0ff */
[----:B------:R-:W-:Y:S02]  /*2680*/  ISETP.GT.AND P4, PT, R3, RZ, P1 ;  /* 0x000000ff0300720c */ /* 0x000fe40000f84270 */
[----:B------:R-:W-:Y:S01]  /*2690*/  LEA R164, P3, R19, R14, 0x2 ;  /* 0x0000000e13a47211 */ /* 0x000fe200078610ff */
[----:B------:R-:W-:-:S10]  /*26a0*/  IMAD.X R166, R21, 0x1, R167, P2 ;  /* 0x0000000115a67824 */ /* 0x000fd400010e06a7 */
[----:B0-----:R-:W-:Y:S05]  /*26b0*/  @!P4 BRA `(.L_x_39) ;  /* 0x000000000004c947 */ /* 0x001fea0003800000 */
[----:B------:R0:W5:Y:S02]  /*26c0*/  LDG.E.LTC128B R22, desc[UR36][R6.64+0x4] ;  /* 0x0000042406167981 */ /* 0x000164000c1e1920 */
.L_x_39:
[----:B------:R-:W-:Y:S05]  /*26d0*/  BSYNC B1 ;  /* 0x0000000000017941 */ /* 0x000fea0003800000 */
.L_x_38:
[----:B-----5:R-:W-:Y:S01]  /*26e0*/  FMUL R24, R22, R155 ;  /* 0x0000009b16187220 */ /* 0x020fe20000400000 */
[----:B------:R-:W-:-:S03]  /*26f0*/  LEA.HI.X R165, R19, R15, R166, 0x2, P3 ;  /* 0x0000000f13a57211 */ /* 0x000fc600018f14a6 */
[----:B------:R-:W-:-:S05]  /*2700*/  FFMA R25, R25, R154, R24 ;  /* 0x0000009a19197223 */ /* 0x000fca0000000018 */
[----:B------:R1:W-:Y:S04]  /*2710*/  @P4 STG.E desc[UR36][R4.64+0x4], R25 ;  /* 0x0000041904004986 */ /* 0x0003e8000c101924 */
[----:B------:R-:W2:Y:S01]  /*2720*/  @P0 LDG.E.LTC128B R22, desc[UR36][R164.64] ;  /* 0x00000024a4160981 */ /* 0x000ea2000c1e1920 */
[----:B------:R-:W-:Y:S01]  /*2730*/  IADD3 R8, P2, P3, R8, R170, R12 ;  /* 0x000000aa08087210 */ /* 0x000fe20007b5e00c */
[----:B------:R-:W-:Y:S01]  /*2740*/  BSSY B1, `(.L_x_40) ;  /* 0x0000010000017945 */ /* 0x000fe20003800000 */
[C---:B------:R-:W-:Y:S02]  /*2750*/  SHF.L.U64.HI R11, R10.reuse, 0x5, R11 ;  /* 0x000000050a0b7819 */ /* 0x040fe4000001020b */
[----:B------:R-:W-:Y:S02]  /*2760*/  IADD3.X R9, R9, R21, R13, P2, P3 ;  /* 0x0000001509097210 */ /* 0x000fe400017e640d */
[----:B------:R-:W-:-:S02]  /*2770*/  LEA R10, P3, R10, R4, 0x5 ;  /* 0x000000040a0a7211 */ /* 0x000fc400078628ff */
[----:B------:R-:W-:Y:S01]  /*2780*/  ISETP.GT.AND P1, PT, R3, 0x8, P1 ;  /* 0x000000080300780c */ /* 0x000fe20000f24270 */
[----:B------:R-:W-:Y:S01]  /*2790*/  IMAD.WIDE.U32 R20, R2, R20, R8 ;  /* 0x0000001402147225 */ /* 0x000fe200078e0008 */
[----:B------:R-:W-:-:S03]  /*27a0*/  ISETP.GT.AND P2, PT, R0, 0x8, PT ;  /* 0x000000080000780c */ /* 0x000fc60003f44270 */
[----:B------:R-:W-:Y:S01]  /*27b0*/  IMAD.X R11, R11, 0x1, R5, P3 ;  /* 0x000000010b0b7824 */ /* 0x000fe200018e0605 */
[----:B------:R-:W-:Y:S01]  /*27c0*/  LEA R8, P4, R20, R14, 0x2 ;  /* 0x0000000e14087211 */ /* 0x000fe200078810ff */
[----:B------:R-:W-:Y:S02]  /*27d0*/  IMAD.IADD R2, R175, 0x1, R21 ;  /* 0x00000001af027824 */ /* 0x000fe400078e0215 */
[----:B--2---:R-:W-:-:S04]  /*27e0*/  FMUL R9, R22, R155 ;  /* 0x0000009b16097220 */ /* 0x004fc80000400000 */
[----:B------:R-:W-:Y:S01]  /*27f0*/  FFMA R13, R26, R154, R9 ;  /* 0x0000009a1a0d7223 */ /* 0x000fe20000000009 */
[----:B------:R-:W-:-:S04]  /*2800*/  LEA.HI.X R9, R20, R15, R2, 0x2, P4 ;  /* 0x0000000f14097211 */ /* 0x000fc800020f1402 */
[----:B------:R1:W-:Y:S01]  /*2810*/  @P0 STG.E desc[UR36][R10.64], R13 ;  /* 0x0000000d0a000986 */ /* 0x0003e2000c101924 */
[----:B------:R-:W-:Y:S05]  /*2820*/  @!P1 BRA `(.L_x_41) ;  /* 0x0000000000049947 */ /* 0x000fea0003800000 */
[----:B------:R2:W5:Y:S02]  /*2830*/  LDG.E.LTC128B R22, desc[UR36][R8.64+0x4] ;  /* 0x0000042408167981 */ /* 0x000564000c1e1920 */
.L_x_41:
[----:B------:R-:W-:Y:S05]  /*2840*/  BSYNC B1 ;  /* 0x0000000000017941 */ /* 0x000fea0003800000 */
.L_x_40:
[----:B-----5:R-:W-:Y:S01]  /*2850*/  FMUL R2, R22, R155 ;  /* 0x0000009b16027220 */ /* 0x020fe20000400000 */
[----:B------:R-:W-:Y:S01]  /*2860*/  ISETP.GT.AND P3, PT, R3, RZ, P2 ;  /* 0x000000ff0300720c */ /* 0x000fe20001764270 */
[----:B------:R-:W-:Y:S01]  /*2870*/  BSSY B1, `(.L_x_42) ;  /* 0x0000006000017945 */ /* 0x000fe20003800000 */
[----:B------:R-:W-:Y:S01]  /*2880*/  ISETP.GT.AND P0, PT, R0, 0x9, PT ;  /* 0x000000090000780c */ /* 0x000fe20003f04270 */
[----:B------:R-:W-:-:S05]  /*2890*/  FFMA R27, R27, R154, R2 ;  /* 0x0000009a1b1b7223 */ /* 0x000fca0000000002 */
[----:B------:R3:W-:Y:S05]  /*28a0*/  @P1 STG.E desc[UR36][R10.64+0x4], R27 ;  /* 0x0000041b0a001986 */ /* 0x0007ea000c101924 */
[----:B------:R-:W-:Y:S05]  /*28b0*/  @!P3 BRA `(.L_x_43) ;  /* 0x000000000004b947 */ /* 0x000fea0003800000 */
[----:B------:R4:W5:Y:S02]  /*28c0*/  LDG.E.LTC128B R22, desc[UR36][R6.64+0x20] ;  /* 0x0000202406167981 */ /* 0x000964000c1e1920 */
.L_x_43:
[----:B------:R-:W-:Y:S05]  /*28d0*/  BSYNC B1 ;  /* 0x0000000000017941 */ /* 0x000fea0003800000 */
.L_x_42:
[----:B-1---5:R-:W-:Y:S01]  /*28e0*/  FMUL R13, R22, R155 ;  /* 0x0000009b160d7220 */ /* 0x022fe20000400000 */
[----:B------:R-:W-:Y:S01]  /*28f0*/  ISETP.GT.AND P1, PT, R3, RZ, P0 ;  /* 0x000000ff0300720c */ /* 0x000fe20000724270 */
[----:B------:R-:W-:Y:S02]  /*2900*/  BSSY B1, `(.L_x_44) ;  /* 0x0000005000017945 */ /* 0x000fe40003800000 */
[----:B------:R-:W-:-:S05]  /*2910*/  FFMA R13, R28, R154, R13 ;  /* 0x0000009a1c0d7223 */ /* 0x000fca000000000d */
[----:B------:R1:W-:Y:S05]  /*2920*/  @P3 STG.E desc[UR36][R4.64+0x20], R13 ;  /* 0x0000200d04003986 */ /* 0x0003ea000c101924 */
[----:B------:R-:W-:Y:S05]  /*2930*/  @!P1 BRA `(.L_x_45) ;  /* 0x0000000000049947 */ /* 0x000fea0003800000 */
[----:B------:R0:W5:Y:S02]  /*2940*/  LDG.E.LTC128B R22, desc[UR36][R6.64+0x24] ;  /* 0x0000242406167981 */ /* 0x000164000c1e1920 */
.L_x_45:
[----:B------:R-:W-:Y:S05]  /*2950*/  BSYNC B1 ;  /* 0x0000000000017941 */ /* 0x000fea0003800000 */
.L_x_44:
[----:B-----5:R-:W-:Y:S01]  /*2960*/  FMUL R2, R22, R155 ;  /* 0x0000009b16027220 */ /* 0x020fe20000400000 */
[----:B------:R-:W-:Y:S01]  /*2970*/  ISETP.GT.AND P2, PT, R3, 0x8, P2 ;  /* 0x000000080300780c */ /* 0x000fe20001744270 */
[----:B------:R-:W-:Y:S02]  /*2980*/  BSSY B1, `(.L_x_46) ;  /* 0x0000005000017945 */ /* 0x000fe40003800000 */
[----:B------:R-:W-:-:S05]  /*2990*/  FFMA R29, R29, R154, R2 ;  /* 0x0000009a1d1d7223 */ /* 0x000fca0000000002 */
[----:B------:R0:W-:Y:S05]  /*29a0*/  @P1 STG.E desc[UR36][R4.64+0x24], R29 ;  /* 0x0000241d04001986 */ /* 0x0001ea000c101924 */
[----:B------:R-:W-:Y:S05]  /*29b0*/  @!P2 BRA `(.L_x_47) ;  /* 0x000000000004a947 */ /* 0x000fea0003800000 */
[----:B------:R0:W5:Y:S02]  /*29c0*/  LDG.E.LTC128B R22, desc[UR36][R8.64+0x20] ;  /* 0x0000202408167981 */ /* 0x000164000c1e1920 */
.L_x_47:
[----:B------:R-:W-:Y:S05]  /*29d0*/  BSYNC B1 ;  /* 0x0000000000017941 */ /* 0x000fea0003800000 */
.L_x_46:
[----:B-1---5:R-:W-:Y:S01]  /*29e0*/  FMUL R13, R22, R155 ;  /* 0x0000009b160d7220 */ /* 0x022fe20000400000 */
[----:B------:R-:W-:Y:S01]  /*29f0*/  ISETP.GT.AND P0, PT, R3, 0x8, P0 ;  /* 0x000000080300780c */ /* 0x000fe20000704270 */
[----:B------:R-:W-:Y:S01]  /*2a00*/  BSSY B1, `(.L_x_48) ;  /* 0x0000006000017945 */ /* 0x000fe20003800000 */
[----:B------:R-:W-:Y:S01]  /*2a10*/  ISETP.GT.AND P1, PT, R0, 0x10, PT ;  /* 0x000000100000780c */ /* 0x000fe20003f24270 */
[----:B------:R-:W-:-:S05]  /*2a20*/  FFMA R13, R30, R154, R13 ;  /* 0x0000009a1e0d7223 */ /* 0x000fca000000000d */
[----:B------:R1:W-:Y:S05]  /*2a30*/  @P2 STG.E desc[UR36][R10.64+0x20], R13 ;  /* 0x0000200d0a002986 */ /* 0x0003ea000c101924 */
[----:B------:R-:W-:Y:S05]  /*2a40*/  @!P0 BRA `(.L_x_49) ;  /* 0x0000000000048947 */ /* 0x000fea0003800000 */
[----:B------:R0:W5:Y:S02]  /*2a50*/  LDG.E.LTC128B R22, desc[UR36][R8.64+0x24] ;  /* 0x0000242408167981 */ /* 0x000164000c1e1920 */
.L_x_49:
[----:B------:R-:W-:Y:S05]  /*2a60*/  BSYNC B1 ;  /* 0x0000000000017941 */ /* 0x000fea0003800000 */
.L_x_48:
        /* <DEDUP_REMOVED lines=8> */
.L_x_51:
[----:B------:R-:W-:Y:S05]  /*2af0*/  BSYNC B1 ;  /* 0x0000000000017941 */ /* 0x000fea0003800000 */
.L_x_50:
[----:B-1---5:R-:W-:Y:S01]  /*2b00*/  FMUL R13, R22, R155 ;  /* 0x0000009b160d7220 */ /* 0x022fe20000400000 */
[----:B------:R-:W-:Y:S01]  /*2b10*/  ISETP.GT.AND P0, PT, R3, RZ, P2 ;  /* 0x000000ff0300720c */ /* 0x000fe20001704270 */
[----:B------:R-:W-:Y:S02]  /*2b20*/  BSSY B1, `(.L_x_52) ;  /* 0x0000005000017945 */ /* 0x000fe40003800000 */
[----:B------:R-:W-:-:S05]  /*2b30*/  FFMA R13, R32, R154, R13 ;  /* 0x0000009a200d7223 */ /* 0x000fca000000000d */
[----:B------:R1:W-:Y:S05]  /*2b40*/  @P3 STG.E desc[UR36][R4.64+0x40], R13 ;  /* 0x0000400d04003986 */ /* 0x0003ea000c101924 */
[----:B------:R-:W-:Y:S05]  /*2b50*/  @!P0 BRA `(.L_x_53) ;  /* 0x0000000000048947 */ /* 0x000fea0003800000 */
[----:B------:R0:W5:Y:S02]  /*2b60*/  LDG.E.LTC128B R22, desc[UR36][R6.64+0x44] ;  /* 0x0000442406167981 */ /* 0x000164000c1e1920 */
.L_x_53:
[----:B------:R-:W-:Y:S05]  /*2b70*/  BSYNC B1 ;  /* 0x0000000000017941 */ /* 0x000fea0003800000 */
.L_x_52:
[----:B-----5:R-:W-:Y:S01]  /*2b80*/  FMUL R2, R22, R155 ;  /* 0x0000009b16027220 */ /* 0x020fe20000400000 */
[----:B------:R-:W-:Y:S01]  /*2b90*/  ISETP.GT.AND P1, PT, R3, 0x8, P1 ;  /* 0x000000080300780c */ /* 0x000fe20000f24270 */
[----:B------:R-:W-:Y:S02]  /*2ba0*/  BSSY B1, `(.L_x_54) ;  /* 0x0000005000017945 */ /* 0x000fe40003800000 */
[----:B------:R-:W-:-:S05]  /*2bb0*/  FFMA R33, R33, R154, R2 ;  /* 0x0000009a21217223 */ /* 0x000fca0000000002 */
[----:B------:R0:W-:Y:S05]  /*2bc0*/  @P0 STG.E desc[UR36][R4.64+0x44], R33 ;  /* 0x0000442104000986 */ /* 0x0001ea000c101924 */
[----:B------:R-:W-:Y:S05]  /*2bd0*/  @!P1 BRA `(.L_x_55) ;  /* 0x0000000000049947 */ /* 0x000fea0003800000 */
[----:B------:R0:W5:Y:S02]  /*2be0*/  LDG.E.LTC128B R22, desc[UR36][R8.64+0x40] ;  /* 0x0000402408167981 */ /* 0x000164000c1e1920 */
.L_x_55:
[----:B------:R-:W-:Y:S05]  /*2bf0*/  BSYNC B1 ;  /* 0x0000000000017941 */ /* 0x000fea0003800000 */
.L_x_54:
        /* <DEDUP_REMOVED lines=8> */
.L_x_57:
[----:B------:R-:W-:Y:S05]  /*2c80*/  BSYNC B1 ;  /* 0x0000000000017941 */ /* 0x000fea0003800000 */
.L_x_56:
        /* <DEDUP_REMOVED lines=8> */
.L_x_59:
[----:B------:R-:W-:Y:S05]  /*2d10*/  BSYNC B1 ;  /* 0x0000000000017941 */ /* 0x000fea0003800000 */
.L_x_58:
[----:B-1---5:R-:W-:Y:S01]  /*2d20*/  FMUL R13, R22, R155 ;  /* 0x0000009b160d7220 */ /* 0x022fe20000400000 */
[----:B------:R-:W-:Y:S01]  /*2d30*/  ISETP.GT.AND P2, PT, R3, RZ, P1 ;  /* 0x000000ff0300720c */ /* 0x000fe20000f44270 */
[----:B------:R-:W-:Y:S02]  /*2d40*/  BSSY B1, `(.L_x_60) ;  /* 0x0000005000017945 */ /* 0x000fe40003800000 */
[----:B------:R-:W-:-:S05]  /*2d50*/  FFMA R13, R36, R154, R13 ;  /* 0x0000009a240d7223 */ /* 0x000fca000000000d */
[----:B------:R1:W-:Y:S05]  /*2d60*/  @P3 STG.E desc[UR36][R4.64+0x60], R13 ;  /* 0x0000600d04003986 */ /* 0x0003ea000c101924 */
[----:B------:R-:W-:Y:S05]  /*2d70*/  @!P2 BRA `(.L_x_61) ;  /* 0x000000000004a947 */ /* 0x000fea0003800000 */
[----:B------:R0:W5:Y:S02]  /*2d80*/  LDG.E.LTC128B R22, desc[UR36][R6.64+0x64] ;  /* 0x0000642406167981 */ /* 0x000164000c1e1920 */
.L_x_61:
[----:B------:R-:W-:Y:S05]  /*2d90*/  BSYNC B1 ;  /* 0x0000000000017941 */ /* 0x000fea0003800000 */
.L_x_60:
[----:B-----5:R-:W-:Y:S01]  /*2da0*/  FMUL R2, R22, R155 ;  /* 0x0000009b16027220 */ /* 0x020fe20000400000 */
[----:B------:R-:W-:Y:S01]  /*2db0*/  ISETP.GT.AND P0, PT, R3, 0x8, P0 ;  /* 0x000000080300780c */ /* 0x000fe20000704270 */
[----:B------:R-:W-:Y:S02]  /*2dc0*/  BSSY B1, `(.L_x_62) ;  /* 0x0000005000017945 */ /* 0x000fe40003800000 */
[----:B------:R-:W-:-:S05]  /*2dd0*/  FFMA R37, R37, R154, R2 ;  /* 0x0000009a25257223 */ /* 0x000fca0000000002 */
[----:B------:R0:W-:Y:S05]  /*2de0*/  @P2 STG.E desc[UR36][R4.64+0x64], R37 ;  /* 0x0000642504002986 */ /* 0x0001ea000c101924 */
[----:B------:R-:W-:Y:S05]  /*2df0*/  @!P0 BRA `(.L_x_63) ;  /* 0x0000000000048947 */ /* 0x000fea0003800000 */
[----:B------:R0:W5:Y:S02]  /*2e00*/  LDG.E.LTC128B R22, desc[UR36][R8.64+0x60] ;  /* 0x0000602408167981 */ /* 0x000164000c1e1920 */
.L_x_63:
[----:B------:R-:W-:Y:S05]  /*2e10*/  BSYNC B1 ;  /* 0x0000000000017941 */ /* 0x000fea0003800000 */
.L_x_62:
        /* <DEDUP_REMOVED lines=8> */
.L_x_65:
[----:B------:R-:W-:Y:S05]  /*2ea0*/  BSYNC B1 ;  /* 0x0000000000017941 */ /* 0x000fea0003800000 */
.L_x_64:
        /* <DEDUP_REMOVED lines=8> */
.L_x_67:
[----:B------:R-:W-:Y:S05]  /*2f30*/  BSYNC B1 ;  /* 0x0000000000017941 */ /* 0x000fea0003800000 */
.L_x_66:
[----:B-1---5:R-:W-:Y:S01]  /*2f40*/  FMUL R13, R22, R155 ;  /* 0x0000009b160d7220 */ /* 0x022fe20000400000 */
[----:B------:R-:W-:Y:S01]  /*2f50*/  ISETP.GT.AND P1, PT, R3, RZ, P0 ;  /* 0x000000ff0300720c */ /* 0x000fe20000724270 */
[----:B------:R-:W-:Y:S02]  /*2f60*/  BSSY B1, `(.L_x_68) ;  /* 0x0000005000017945 */ /* 0x000fe40003800000 */
[----:B------:R-:W-:-:S05]  /*2f70*/  FFMA R13, R40, R154, R13 ;  /* 0x0000009a280d7223 */ /* 0x000fca000000000d */
[----:B------:R1:W-:Y:S05]  /*2f80*/  @P3 STG.E desc[UR36][R4.64+0x80], R13 ;  /* 0x0000800d04003986 */ /* 0x0003ea000c101924 */
[----:B------:R-:W-:Y:S05]  /*2f90*/  @!P1 BRA `(.L_x_69) ;  /* 0x0000000000049947 */ /* 0x000fea0003800000 */
[----:B------:R0:W5:Y:S02]  /*2fa0*/  LDG.E.LTC128B R22, desc[UR36][R6.64+0x84] ;  /* 0x0000842406167981 */ /* 0x000164000c1e1920 */
.L_x_69:
[----:B------:R-:W-:Y:S05]  /*2fb0*/  BSYNC B1 ;  /* 0x0000000000017941 */ /* 0x000fea0003800000 */
.L_x_68:
[----:B-----5:R-:W-:Y:S01]  /*2fc0*/  FMUL R2, R22, R155 ;  /* 0x0000009b16027220 */ /* 0x020fe20000400000 */
[----:B------:R-:W-:Y:S01]  /*2fd0*/  ISETP.GT.AND P2, PT, R3, 0x8, P2 ;  /* 0x000000080300780c */ /* 0x000fe20001744270 */
[----:B------:R-:W-:Y:S02]  /*2fe0*/  BSSY B1, `(.L_x_70) ;  /* 0x0000005000017945 */ /* 0x000fe40003800000 */
[----:B------:R-:W-:-:S05]  /*2ff0*/  FFMA R41, R41, R154, R2 ;  /* 0x0000009a29297223 */ /* 0x000fca0000000002 */
[----:B------:R0:W-:Y:S05]  /*3000*/  @P1 STG.E desc[UR36][R4.64+0x84], R41 ;  /* 0x0000842904001986 */ /* 0x0001ea000c101924 */
[----:B------:R-:W-:Y:S05]  /*3010*/  @!P2 BRA `(.L_x_71) ;  /* 0x000000000004a947 */ /* 0x000fea0003800000 */
[----:B------:R0:W5:Y:S02]  /*3020*/  LDG.E.LTC128B R22, desc[UR36][R8.64+0x80] ;  /* 0x0000802408167981 */ /* 0x000164000c1e1920 */
.L_x_71:
[----:B------:R-:W-:Y:S05]  /*3030*/  BSYNC B1 ;  /* 0x0000000000017941 */ /* 0x000fea0003800000 */
.L_x_70:
        /* <DEDUP_REMOVED lines=8> */
.L_x_73:
[----:B------:R-:W-:Y:S05]  /*30c0*/  BSYNC B1 ;  /* 0x0000000000017941 */ /* 0x000fea0003800000 */
.L_x_72:
        /* <DEDUP_REMOVED lines=8> */
.L_x_75:
[----:B------:R-:W-:Y:S05]  /*3150*/  BSYNC B1 ;  /* 0x0000000000017941 */ /* 0x000fea0003800000 */
.L_x_74:
[----:B-1---5:R-:W-:Y:S01]  /*3160*/  FMUL R13, R22, R155 ;  /* 0x0000009b160d7220 */ /* 0x022fe20000400000 */
[----:B------:R-:W-:Y:S01]  /*3170*/  ISETP.GT.AND P0, PT, R3, RZ, P2 ;  /* 0x000000ff0300720c */ /* 0x000fe20001704270 */
[----:B------:R-:W-:Y:S02]  /*3180*/  BSSY B1, `(.L_x_76) ;  /* 0x0000005000017945 */ /* 0x000fe40003800000 */
[----:B------:R-:W-:-:S05]  /*3190*/  FFMA R13, R44, R154, R13 ;  /* 0x0000009a2c0d7223 */ /* 0x000fca000000000d */
[----:B------:R1:W-:Y:S05]  /*31a0*/  @P3 STG.E desc[UR36][R4.64+0xa0], R13 ;  /* 0x0000a00d04003986 */ /* 0x0003ea000c101924 */
[----:B------:R-:W-:Y:S05]  /*31b0*/  @!P0 BRA `(.L_x_77) ;  /* 0x0000000000048947 */ /* 0x000fea0003800000 */
[----:B------:R0:W5:Y:S02]  /*31c0*/  LDG.E.LTC128B R22, desc[UR36][R6.64+0xa4] ;  /* 0x0000a42406167981 */ /* 0x000164000c1e1920 */
.L_x_77:
[----:B------:R-:W-:Y:S05]  /*31d0*/  BSYNC B1 ;  /* 0x0000000000017941 */ /* 0x000fea0003800000 */
.L_x_76:
[----:B-----5:R-:W-:Y:S01]  /*31e0*/  FMUL R2, R22, R155 ;  /* 0x0000009b16027220 */ /* 0x020fe20000400000 */
[----:B------:R-:W-:Y:S01]  /*31f0*/  ISETP.GT.AND P1, PT, R3, 0x8, P1 ;  /* 0x000000080300780c */ /* 0x000fe20000f24270 */
[----:B------:R-:W-:Y:S02]  /*3200*/  BSSY B1, `(.L_x_78) ;  /* 0x0000005000017945 */ /* 0x000fe40003800000 */
[----:B------:R-:W-:-:S05]  /*3210*/  FFMA R45, R45, R154, R2 ;  /* 0x0000009a2d2d7223 */ /* 0x000fca0000000002 */
[----:B------:R0:W-:Y:S05]  /*3220*/  @P0 STG.E desc[UR36][R4.64+0xa4], R45 ;  /* 0x0000a42d04000986 */ /* 0x0001ea000c101924 */
[----:B------:R-:W-:Y:S05]  /*3230*/  @!P1 BRA `(.L_x_79) ;  /* 0x0000000000049947 */ /* 0x000fea0003800000 */
[----:B------:R0:W5:Y:S02]  /*3240*/  LDG.E.LTC128B R22, desc[UR36][R8.64+0xa0] ;  /* 0x0000a02408167981 */ /* 0x000164000c1e1920 */
.L_x_79:
[----:B------:R-:W-:Y:S05]  /*3250*/  BSYNC B1 ;  /* 0x0000000000017941 */ /* 0x000fea0003800000 */
.L_x_78:
        /* <DEDUP_REMOVED lines=8> */
.L_x_81:
[----:B------:R-:W-:Y:S05]  /*32e0*/  BSYNC B1 ;  /* 0x0000000000017941 */ /* 0x000fea0003800000 */
.L_x_80:
        /* <DEDUP_REMOVED lines=8> */
.L_x_83:
[----:B------:R-:W-:Y:S05]  /*3370*/  BSYNC B1 ;  /* 0x0000000000017941 */ /* 0x000fea0003800000 */
.L_x_82:
[----:B-1---5:R-:W-:Y:S01]  /*3380*/  FMUL R13, R22, R155 ;  /* 0x0000009b160d7220 */ /* 0x022fe20000400000 */
[----:B------:R-:W-:Y:S01]  /*3390*/  ISETP.GT.AND P2, PT, R3, RZ, P1 ;  /* 0x000000ff0300720c */ /* 0x000fe20000f44270 */
[----:B------:R-:W-:Y:S02]  /*33a0*/  BSSY B1, `(.L_x_84) ;  /* 0x0000005000017945 */ /* 0x000fe40003800000 */
[----:B------:R-:W-:-:S05]  /*33b0*/  FFMA R13, R48, R154, R13 ;  /* 0x0000009a300d7223 */ /* 0x000fca000000000d */
[----:B------:R1:W-:Y:S05]  /*33c0*/  @P3 STG.E desc[UR36][R4.64+0xc0], R13 ;  /* 0x0000c00d04003986 */ /* 0x0003ea000c101924 */
[----:B------:R-:W-:Y:S05]  /*33d0*/  @!P2 BRA `(.L_x_85) ;  /* 0x000000000004a947 */ /* 0x000fea0003800000 */
[----:B------:R0:W5:Y:S02]  /*33e0*/  LDG.E.LTC128B R22, desc[UR36][R6.64+0xc4] ;  /* 0x0000c42406167981 */ /* 0x000164000c1e1920 */
.L_x_85:
[----:B------:R-:W-:Y:S05]  /*33f0*/  BSYNC B1 ;  /* 0x0000000000017941 */ /* 0x000fea0003800000 */
.L_x_84:
[----:B-----5:R-:W-:Y:S01]  /*3400*/  FMUL R2, R22, R155 ;  /* 0x0000009b16027220 */ /* 0x020fe20000400000 */
[----:B------:R-:W-:Y:S01]  /*3410*/  ISETP.GT.AND P0, PT, R3, 0x8, P0 ;  /* 0x000000080300780c */ /* 0x000fe20000704270 */
[----:B------:R-:W-:Y:S02]  /*3420*/  BSSY B1, `(.L_x_86) ;  /* 0x0000005000017945 */ /* 0x000fe40003800000 */
[----:B------:R-:W-:-:S05]  /*3430*/  FFMA R49, R49, R154, R2 ;  /* 0x0000009a31317223 */ /* 0x000fca0000000002 */
[----:B------:R0:W-:Y:S05]  /*3440*/  @P2 STG.E desc[UR36][R4.64+0xc4], R49 ;  /* 0x0000c43104002986 */ /* 0x0001ea000c101924 */
[----:B------:R-:W-:Y:S05]  /*3450*/  @!P0 BRA `(.L_x_87) ;  /* 0x0000000000048947 */ /* 0x000fea0003800000 */
[----:B------:R0:W5:Y:S02]  /*3460*/  LDG.E.LTC128B R22, desc[UR36][R8.64+0xc0] ;  /* 0x0000c02408167981 */ /* 0x000164000c1e1920 */
.L_x_87:
[----:B------:R-:W-:Y:S05]  /*3470*/  BSYNC B1 ;  /* 0x0000000000017941 */ /* 0x000fea0003800000 */
.L_x_86:
        /* <DEDUP_REMOVED lines=8> */
.L_x_89:
[----:B------:R-:W-:Y:S05]  /*3500*/  BSYNC B1 ;  /* 0x0000000000017941 */ /* 0x000fea0003800000 */
.L_x_88:
        /* <DEDUP_REMOVED lines=8> */
.L_x_91:
[----:B------:R-:W-:Y:S05]  /*3590*/  BSYNC B1 ;  /* 0x0000000000017941 */ /* 0x000fea0003800000 */
.L_x_90:
[----:B-1---5:R-:W-:Y:S01]  /*35a0*/  FMUL R13, R22, R155 ;  /* 0x0000009b160d7220 */ /* 0x022fe20000400000 */
[----:B------:R-:W-:Y:S01]  /*35b0*/  ISETP.GT.AND P1, PT, R3, RZ, P0 ;  /* 0x000000ff0300720c */ /* 0x000fe20000724270 */
[----:B------:R-:W-:Y:S02]  /*35c0*/  BSSY B1, `(.L_x_92) ;  /* 0x0000005000017945 */ /* 0x000fe40003800000 */
[----:B------:R-:W-:-:S05]  /*35d0*/  FFMA R13, R52, R154, R13 ;  /* 0x0000009a340d7223 */ /* 0x000fca000000000d */
[----:B------:R1:W-:Y:S05]  /*35e0*/  @P3 STG.E desc[UR36][R4.64+0xe0], R13 ;  /* 0x0000e00d04003986 */ /* 0x0003ea000c101924 */
[----:B------:R-:W-:Y:S05]  /*35f0*/  @!P1 BRA `(.L_x_93) ;  /* 0x0000000000049947 */ /* 0x000fea0003800000 */
[----:B------:R0:W5:Y:S02]  /*3600*/  LDG.E.LTC128B R22, desc[UR36][R6.64+0xe4] ;  /* 0x0000e42406167981 */ /* 0x000164000c1e1920 */
.L_x_93:
[----:B------:R-:W-:Y:S05]  /*3610*/  BSYNC B1 ;  /* 0x0000000000017941 */ /* 0x000fea0003800000 */
.L_x_92:
[----:B-----5:R-:W-:Y:S01]  /*3620*/  FMUL R2, R22, R155 ;  /* 0x0000009b16027220 */ /* 0x020fe20000400000 */
[----:B------:R-:W-:Y:S01]  /*3630*/  ISETP.GT.AND P2, PT, R3, 0x8, P2 ;  /* 0x000000080300780c */ /* 0x000fe20001744270 */
[----:B------:R-:W-:Y:S02]  /*3640*/  BSSY B1, `(.L_x_94) ;  /* 0x0000005000017945 */ /* 0x000fe40003800000 */
[----:B------:R-:W-:-:S05]  /*3650*/  FFMA R53, R53, R154, R2 ;  /* 0x0000009a35357223 */ /* 0x000fca0000000002 */
[----:B------:R0:W-:Y:S05]  /*3660*/  @P1 STG.E desc[UR36][R4.64+0xe4], R53 ;  /* 0x0000e43504001986 */ /* 0x0001ea000c101924 */
[----:B------:R-:W-:Y:S05]  /*3670*/  @!P2 BRA `(.L_x_95) ;  /* 0x000000000004a947 */ /* 0x000fea0003800000 */
[----:B------:R0:W5:Y:S02]  /*3680*/  LDG.E.LTC128B R22, desc[UR36][R8.64+0xe0] ;  /* 0x0000e02408167981 */ /* 0x000164000c1e1920 */
.L_x_95:
[----:B------:R-:W-:Y:S05]  /*3690*/  BSYNC B1 ;  /* 0x0000000000017941 */ /* 0x000fea0003800000 */
.L_x_94:
        /* <DEDUP_REMOVED lines=8> */
.L_x_97:
[----:B------:R-:W-:Y:S05]  /*3720*/  BSYNC B1 ;  /* 0x0000000000017941 */ /* 0x000fea0003800000 */
.L_x_96:
        /* <DEDUP_REMOVED lines=8> */
.L_x_99:
[----:B------:R-:W-:Y:S05]  /*37b0*/  BSYNC B1 ;  /* 0x0000000000017941 */ /* 0x000fea0003800000 */
.L_x_98:
[----:B-1---5:R-:W-:Y:S01]  /*37c0*/  FMUL R13, R22, R155 ;  /* 0x0000009b160d7220 */ /* 0x022fe20000400000 */
[----:B------:R-:W-:Y:S01]  /*37d0*/  ISETP.GT.AND P0, PT, R3, RZ, P2 ;  /* 0x000000ff0300720c */ /* 0x000fe20001704270 */
[----:B------:R-:W-:Y:S02]  /*37e0*/  BSSY B1, `(.L_x_100) ;  /* 0x0000005000017945 */ /* 0x000fe40003800000 */
[----:B------:R-:W-:-:S05]  /*37f0*/  FFMA R13, R56, R154, R13 ;  /* 0x0000009a380d7223 */ /* 0x000fca000000000d */
[----:B------:R1:W-:Y:S05]  /*3800*/  @P3 STG.E desc[UR36][R4.64+0x100], R13 ;  /* 0x0001000d04003986 */ /* 0x0003ea000c101924 */
[----:B------:R-:W-:Y:S05]  /*3810*/  @!P0 BRA `(.L_x_101) ;  /* 0x0000000000048947 */ /* 0x000fea0003800000 */
[----:B------:R0:W5:Y:S02]  /*3820*/  LDG.E.LTC128B R22, desc[UR36][R6.64+0x104] ;  /* 0x0001042406167981 */ /* 0x000164000c1e1920 */
.L_x_101:
[----:B------:R-:W-:Y:S05]  /*3830*/  BSYNC B1 ;  /* 0x0000000000017941 */ /* 0x000fea0003800000 */
.L_x_100:
[----:B-----5:R-:W-:Y:S01]  /*3840*/  FMUL R2, R22, R155 ;  /* 0x0000009b16027220 */ /* 0x020fe20000400000 */
[----:B------:R-:W-:Y:S01]  /*3850*/  ISETP.GT.AND P1, PT, R3, 0x8, P1 ;  /* 0x000000080300780c */ /* 0x000fe20000f24270 */
[----:B------:R-:W-:Y:S02]  /*3860*/  BSSY B1, `(.L_x_102) ;  /* 0x0000005000017945 */ /* 0x000fe40003800000 */
[----:B------:R-:W-:-:S05]  /*3870*/  FFMA R57, R57, R154, R2 ;  /* 0x0000009a39397223 */ /* 0x000fca0000000002 */
[----:B------:R0:W-:Y:S05]  /*3880*/  @P0 STG.E desc[UR36][R4.64+0x104], R57 ;  /* 0x0001043904000986 */ /* 0x0001ea000c101924 */
[----:B------:R-:W-:Y:S05]  /*3890*/  @!P1 BRA `(.L_x_103) ;  /* 0x0000000000049947 */ /* 0x000fea0003800000 */
[----:B------:R0:W5:Y:S02]  /*38a0*/  LDG.E.LTC128B R22, desc[UR36][R8.64+0x100] ;  /* 0x0001002408167981 */ /* 0x000164000c1e1920 */
.L_x_103:
[----:B------:R-:W-:Y:S05]  /*38b0*/  BSYNC B1 ;  /* 0x0000000000017941 */ /* 0x000fea0003800000 */
.L_x_102:
        /* <DEDUP_REMOVED lines=8> */
.L_x_105:
[----:B------:R-:W-:Y:S05]  /*3940*/  BSYNC B1 ;  /* 0x0000000000017941 */ /* 0x000fea0003800000 */
.L_x_104:
        /* <DEDUP_REMOVED lines=8> */
.L_x_107:
[----:B------:R-:W-:Y:S05]  /*39d0*/  BSYNC B1 ;  /* 0x0000000000017941 */ /* 0x000fea0003800000 */
.L_x_106:
[----:B-1---5:R-:W-:Y:S01]  /*39e0*/  FMUL R13, R22, R155 ;  /* 0x0000009b160d7220 */ /* 0x022fe20000400000 */
[----:B------:R-:W-:Y:S01]  /*39f0*/  ISETP.GT.AND P2, PT, R3, RZ, P1 ;  /* 0x000000ff0300720c */ /* 0x000fe20000f44270 */
[----:B------:R-:W-:Y:S02]  /*3a00*/  BSSY B1, `(.L_x_108) ;  /* 0x0000005000017945 */ /* 0x000fe40003800000 */
[----:B------:R-:W-:-:S05]  /*3a10*/  FFMA R13, R60, R154, R13 ;  /* 0x0000009a3c0d7223 */ /* 0x000fca000000000d */
[----:B------:R1:W-:Y:S05]  /*3a20*/  @P3 STG.E desc[UR36][R4.64+0x120], R13 ;  /* 0x0001200d04003986 */ /* 0x0003ea000c101924 */
[----:B------:R-:W-:Y:S05]  /*3a30*/  @!P2 BRA `(.L_x_109) ;  /* 0x000000000004a947 */ /* 0x000fea0003800000 */
[----:B------:R0:W5:Y:S02]  /*3a40*/  LDG.E.LTC128B R22, desc[UR36][R6.64+0x124] ;  /* 0x0001242406167981 */ /* 0x000164000c1e1920 */
.L_x_109:
[----:B------:R-:W-:Y:S05]  /*3a50*/  BSYNC B1 ;  /* 0x0000000000017941 */ /* 0x000fea0003800000 */
.L_x_108:
[----:B-----5:R-:W-:Y:S01]  /*3a60*/  FMUL R2, R22, R155 ;  /* 0x0000009b16027220 */ /* 0x020fe20000400000 */
[----:B------:R-:W-:Y:S01]  /*3a70*/  ISETP.GT.AND P0, PT, R3, 0x8, P0 ;  /* 0x000000080300780c */ /* 0x000fe20000704270 */
[----:B------:R-:W-:Y:S02]  /*3a80*/  BSSY B1, `(.L_x_110) ;  /* 0x0000005000017945 */ /* 0x000fe40003800000 */
[----:B------:R-:W-:-:S05]  /*3a90*/  FFMA R61, R61, R154, R2 ;  /* 0x0000009a3d3d7223 */ /* 0x000fca0000000002 */
[----:B------:R0:W-:Y:S05]  /*3aa0*/  @P2 STG.E desc[UR36][R4.64+0x124], R61 ;  /* 0x0001243d04002986 */ /* 0x0001ea000c101924 */
[----:B------:R-:W-:Y:S05]  /*3ab0*/  @!P0 BRA `(.L_x_111) ;  /* 0x0000000000048947 */ /* 0x000fea0003800000 */
[----:B------:R0:W5:Y:S02]  /*3ac0*/  LDG.E.LTC128B R22, desc[UR36][R8.64+0x120] ;  /* 0x0001202408167981 */ /* 0x000164000c1e1920 */
.L_x_111:
[----:B------:R-:W-:Y:S05]  /*3ad0*/  BSYNC B1 ;  /* 0x0000000000017941 */ /* 0x000fea0003800000 */
.L_x_110:
        /* <DEDUP_REMOVED lines=8> */
.L_x_113:
[----:B------:R-:W-:Y:S05]  /*3b60*/  BSYNC B1 ;  /* 0x0000000000017941 */ /* 0x000fea0003800000 */
.L_x_112:
        /* <DEDUP_REMOVED lines=8> */
.L_x_115:
[----:B------:R-:W-:Y:S05]  /*3bf0*/  BSYNC B1 ;  /* 0x0000000000017941 */ /* 0x000fea0003800000 */
.L_x_114:
[----:B-1---5:R-:W-:Y:S01]  /*3c00*/  FMUL R13, R22, R155 ;  /* 0x0000009b160d7220 */ /* 0x022fe20000400000 */
[----:B------:R-:W-:Y:S01]  /*3c10*/  ISETP.GT.AND P1, PT, R3, RZ, P0 ;  /* 0x000000ff0300720c */ /* 0x000fe20000724270 */
[----:B------:R-:W-:Y:S02]  /*3c20*/  BSSY B1, `(.L_x_116) ;  /* 0x0000005000017945 */ /* 0x000fe40003800000 */
[----:B------:R-:W-:-:S05]  /*3c30*/  FFMA R13, R64, R154, R13 ;  /* 0x0000009a400d7223 */ /* 0x000fca000000000d */
[----:B------:R1:W-:Y:S05]  /*3c40*/  @P3 STG.E desc[UR36][R4.64+0x140], R13 ;  /* 0x0001400d04003986 */ /* 0x0003ea000c101924 */
[----:B------:R-:W-:Y:S05]  /*3c50*/  @!P1 BRA `(.L_x_117) ;  /* 0x0000000000049947 */ /* 0x000fea0003800000 */
[----:B------:R0:W5:Y:S02]  /*3c60*/  LDG.E.LTC128B R22, desc[UR36][R6.64+0x144] ;  /* 0x0001442406167981 */ /* 0x000164000c1e1920 */
.L_x_117:
[----:B------:R-:W-:Y:S05]  /*3c70*/  BSYNC B1 ;  /* 0x0000000000017941 */ /* 0x000fea0003800000 */
.L_x_116:
[----:B-----5:R-:W-:Y:S01]  /*3c80*/  FMUL R2, R22, R155 ;  /* 0x0000009b16027220 */ /* 0x020fe20000400000 */
[----:B------:R-:W-:Y:S01]  /*3c90*/  ISETP.GT.AND P2, PT, R3, 0x8, P2 ;  /* 0x000000080300780c */ /* 0x000fe20001744270 */
[----:B------:R-:W-:Y:S02]  /*3ca0*/  BSSY B1, `(.L_x_118) ;  /* 0x0000005000017945 */ /* 0x000fe40003800000 */
[----:B------:R-:W-:-:S05]  /*3cb0*/  FFMA R65, R65, R154, R2 ;  /* 0x0000009a41417223 */ /* 0x000fca0000000002 */
[----:B------:R0:W-:Y:S05]  /*3cc0*/  @P1 STG.E desc[UR36][R4.64+0x144], R65 ;  /* 0x0001444104001986 */ /* 0x0001ea000c101924 */
[----:B------:R-:W-:Y:S05]  /*3cd0*/  @!P2 BRA `(.L_x_119) ;  /* 0x000000000004a947 */ /* 0x000fea0003800000 */
[----:B------:R0:W5:Y:S02]  /*3ce0*/  LDG.E.LTC128B R22, desc[UR36][R8.64+0x140] ;  /* 0x0001402408167981 */ /* 0x000164000c1e1920 */
.L_x_119:
[----:B------:R-:W-:Y:S05]  /*3cf0*/  BSYNC B1 ;  /* 0x0000000000017941 */ /* 0x000fea0003800000 */
.L_x_118:
        /* <DEDUP_REMOVED lines=8> */
.L_x_121:
[----:B------:R-:W-:Y:S05]  /*3d80*/  BSYNC B1 ;  /* 0x0000000000017941 */ /* 0x000fea0003800000 */
.L_x_120:
        /* <DEDUP_REMOVED lines=8> */
.L_x_123:
[----:B------:R-:W-:Y:S05]  /*3e10*/  BSYNC B1 ;  /* 0x0000000000017941 */ /* 0x000fea0003800000 */
.L_x_122:
[----:B-1---5:R-:W-:Y:S01]  /*3e20*/  FMUL R13, R22, R155 ;  /* 0x0000009b160d7220 */ /* 0x022fe20000400000 */
[----:B------:R-:W-:Y:S01]  /*3e30*/  ISETP.GT.AND P0, PT, R3, RZ, P2 ;  /* 0x000000ff0300720c */ /* 0x000fe20001704270 */
[----:B------:R-:W-:Y:S02]  /*3e40*/  BSSY B1, `(.L_x_124) ;  /* 0x0000005000017945 */ /* 0x000fe40003800000 */
[----:B------:R-:W-:-:S05]  /*3e50*/  FFMA R13, R68, R154, R13 ;  /* 0x0000009a440d7223 */ /* 0x000fca000000000d */
[----:B------:R1:W-:Y:S05]  /*3e60*/  @P3 STG.E desc[UR36][R4.64+0x160], R13 ;  /* 0x0001600d04003986 */ /* 0x0003ea000c101924 */
[----:B------:R-:W-:Y:S05]  /*3e70*/  @!P0 BRA `(.L_x_125) ;  /* 0x0000000000048947 */ /* 0x000fea0003800000 */
[----:B------:R0:W5:Y:S02]  /*3e80*/  LDG.E.LTC128B R22, desc[UR36][R6.64+0x164] ;  /* 0x0001642406167981 */ /* 0x000164000c1e1920 */
.L_x_125:
[----:B------:R-:W-:Y:S05]  /*3e90*/  BSYNC B1 ;  /* 0x0000000000017941 */ /* 0x000fea0003800000 */
.L_x_124:
[----:B-----5:R-:W-:Y:S01]  /*3ea0*/  FMUL R2, R22, R155 ;  /* 0x0000009b16027220 */ /* 0x020fe20000400000 */
[----:B------:R-:W-:Y:S01]  /*3eb0*/  ISETP.GT.AND P1, PT, R3, 0x8, P1 ;  /* 0x000000080300780c */ /* 0x000fe20000f24270 */
[----:B------:R-:W-:Y:S02]  /*3ec0*/  BSSY B1, `(.L_x_126) ;  /* 0x0000005000017945 */ /* 0x000fe40003800000 */
[----:B------:R-:W-:-:S05]  /*3ed0*/  FFMA R69, R69, R154, R2 ;  /* 0x0000009a45457223 */ /* 0x000fca0000000002 */
[----:B------:R0:W-:Y:S05]  /*3ee0*/  @P0 STG.E desc[UR36][R4.64+0x164], R69 ;  /* 0x0001644504000986 */ /* 0x0001ea000c101924 */
[----:B------:R-:W-:Y:S05]  /*3ef0*/  @!P1 BRA `(.L_x_127) ;  /* 0x0000000000049947 */ /* 0x000fea0003800000 */
[----:B------:R0:W5:Y:S02]  /*3f00*/  LDG.E.LTC128B R22, desc[UR36][R8.64+0x160] ;  /* 0x0001602408167981 */ /* 0x000164000c1e1920 */
.L_x_127:
[----:B------:R-:W-:Y:S05]  /*3f10*/  BSYNC B1 ;  /* 0x0000000000017941 */ /* 0x000fea0003800000 */
.L_x_126:
        /* <DEDUP_REMOVED lines=8> */
.L_x_129:
[----:B------:R-:W-:Y:S05]  /*3fa0*/  BSYNC B1 ;  /* 0x0000000000017941 */ /* 0x000fea0003800000 */
.L_x_128:
        /* <DEDUP_REMOVED lines=8> */
.L_x_131:
[----:B------:R-:W-:Y:S05]  /*4030*/  BSYNC B1 ;  /* 0x0000000000017941 */ /* 0x000fea0003800000 */
.L_x_130:
[----:B-1---5:R-:W-:Y:S01]  /*4040*/  FMUL R13, R22, R155 ;  /* 0x0000009b160d7220 */ /* 0x022fe20000400000 */
[----:B------:R-:W-:Y:S01]  /*4050*/  ISETP.GT.AND P2, PT, R3, RZ, P1 ;  /* 0x000000ff0300720c */ /* 0x000fe20000f44270 */
[----:B------:R-:W-:Y:S02]  /*4060*/  BSSY B1, `(.L_x_132) ;  /* 0x0000005000017945 */ /* 0x000fe40003800000 */
[----:B------:R-:W-:-:S05]  /*4070*/  FFMA R13, R72, R154, R13 ;  /* 0x0000009a480d7223 */ /* 0x000fca000000000d */
[----:B------:R1:W-:Y:S05]  /*4080*/  @P3 STG.E desc[UR36][R4.64+0x180], R13 ;  /* 0x0001800d04003986 */ /* 0x0003ea000c101924 */
[----:B------:R-:W-:Y:S05]  /*4090*/  @!P2 BRA `(.L_x_133) ;  /* 0x000000000004a947 */ /* 0x000fea0003800000 */
[----:B------:R0:W5:Y:S02]  /*40a0*/  LDG.E.LTC128B R22, desc[UR36][R6.64+0x184] ;  /* 0x0001842406167981 */ /* 0x000164000c1e1920 */
.L_x_133:
[----:B------:R-:W-:Y:S05]  /*40b0*/  BSYNC B1 ;  /* 0x0000000000017941 */ /* 0x000fea0003800000 */
.L_x_132:
[----:B-----5:R-:W-:Y:S01]  /*40c0*/  FMUL R2, R22, R155 ;  /* 0x0000009b16027220 */ /* 0x020fe20000400000 */
[----:B------:R-:W-:Y:S01]  /*40d0*/  ISETP.GT.AND P0, PT, R3, 0x8, P0 ;  /* 0x000000080300780c */ /* 0x000fe20000704270 */
[----:B------:R-:W-:Y:S02]  /*40e0*/  BSSY B1, `(.L_x_134) ;  /* 0x0000005000017945 */ /* 0x000fe40003800000 */
[----:B------:R-:W-:-:S05]  /*40f0*/  FFMA R73, R73, R154, R2 ;  /* 0x0000009a49497223 */ /* 0x000fca0000000002 */
[----:B------:R0:W-:Y:S05]  /*4100*/  @P2 STG.E desc[UR36][R4.64+0x184], R73 ;  /* 0x0001844904002986 */ /* 0x0001ea000c101924 */
[----:B------:R-:W-:Y:S05]  /*4110*/  @!P0 BRA `(.L_x_135) ;  /* 0x0000000000048947 */ /* 0x000fea0003800000 */
[----:B------:R0:W5:Y:S02]  /*4120*/  LDG.E.LTC128B R22, desc[UR36][R8.64+0x180] ;  /* 0x0001802408167981 */ /* 0x000164000c1e1920 */
.L_x_135:
[----:B------:R-:W-:Y:S05]  /*4130*/  BSYNC B1 ;  /* 0x0000000000017941 */ /* 0x000fea0003800000 */
.L_x_134:
        /* <DEDUP_REMOVED lines=8> */
.L_x_137:
[----:B------:R-:W-:Y:S05]  /*41c0*/  BSYNC B1 ;  /* 0x0000000000017941 */ /* 0x000fea0003800000 */
.L_x_136:
        /* <DEDUP_REMOVED lines=8> */
.L_x_139:
[----:B------:R-:W-:Y:S05]  /*4250*/  BSYNC B1 ;  /* 0x0000000000017941 */ /* 0x000fea0003800000 */
.L_x_138:
[----:B-1---5:R-:W-:Y:S01]  /*4260*/  FMUL R13, R22, R155 ;  /* 0x0000009b160d7220 */ /* 0x022fe20000400000 */
[----:B------:R-:W-:Y:S01]  /*4270*/  ISETP.GT.AND P1, PT, R3, RZ, P0 ;  /* 0x000000ff0300720c */ /* 0x000fe20000724270 */
[----:B------:R-:W-:Y:S02]  /*4280*/  BSSY B1, `(.L_x_140) ;  /* 0x0000005000017945 */ /* 0x000fe40003800000 */
[----:B------:R-:W-:-:S05]  /*4290*/  FFMA R13, R76, R154, R13 ;  /* 0x0000009a4c0d7223 */ /* 0x000fca000000000d */
[----:B------:R1:W-:Y:S05]  /*42a0*/  @P3 STG.E desc[UR36][R4.64+0x1a0], R13 ;  /* 0x0001a00d04003986 */ /* 0x0003ea000c101924 */
[----:B------:R-:W-:Y:S05]  /*42b0*/  @!P1 BRA `(.L_x_141) ;  /* 0x0000000000049947 */ /* 0x000fea0003800000 */
[----:B------:R0:W5:Y:S02]  /*42c0*/  LDG.E.LTC128B R22, desc[UR36][R6.64+0x1a4] ;  /* 0x0001a42406167981 */ /* 0x000164000c1e1920 */
.L_x_141:
[----:B------:R-:W-:Y:S05]  /*42d0*/  BSYNC B1 ;  /* 0x0000000000017941 */ /* 0x000fea0003800000 */
.L_x_140:
[----:B-----5:R-:W-:Y:S01]  /*42e0*/  FMUL R2, R22, R155 ;  /* 0x0000009b16027220 */ /* 0x020fe20000400000 */
[----:B------:R-:W-:Y:S01]  /*42f0*/  ISETP.GT.AND P2, PT, R3, 0x8, P2 ;  /* 0x000000080300780c */ /* 0x000fe20001744270 */
[----:B------:R-:W-:Y:S02]  /*4300*/  BSSY B1, `(.L_x_142) ;  /* 0x0000005000017945 */ /* 0x000fe40003800000 */
[----:B------:R-:W-:-:S05]  /*4310*/  FFMA R77, R77, R154, R2 ;  /* 0x0000009a4d4d7223 */ /* 0x000fca0000000002 */
[----:B------:R0:W-:Y:S05]  /*4320*/  @P1 STG.E desc[UR36][R4.64+0x1a4], R77 ;  /* 0x0001a44d04001986 */ /* 0x0001ea000c101924 */
[----:B------:R-:W-:Y:S05]  /*4330*/  @!P2 BRA `(.L_x_143) ;  /* 0x000000000004a947 */ /* 0x000fea0003800000 */
[----:B------:R0:W5:Y:S02]  /*4340*/  LDG.E.LTC128B R22, desc[UR36][R8.64+0x1a0] ;  /* 0x0001a02408167981 */ /* 0x000164000c1e1920 */
.L_x_143:
[----:B------:R-:W-:Y:S05]  /*4350*/  BSYNC B1 ;  /* 0x0000000000017941 */ /* 0x000fea0003800000 */
.L_x_142:
        /* <DEDUP_REMOVED lines=8> */
.L_x_145:
[----:B------:R-:W-:Y:S05]  /*43e0*/  BSYNC B1 ;  /* 0x0000000000017941 */ /* 0x000fea0003800000 */
.L_x_144:
        /* <DEDUP_REMOVED lines=8> */
.L_x_147:
[----:B------:R-:W-:Y:S05]  /*4470*/  BSYNC B1 ;  /* 0x0000000000017941 */ /* 0x000fea0003800000 */
.L_x_146:
[----:B-1---5:R-:W-:Y:S01]  /*4480*/  FMUL R13, R22, R155 ;  /* 0x0000009b160d7220 */ /* 0x022fe20000400000 */
[----:B------:R-:W-:Y:S01]  /*4490*/  ISETP.GT.AND P0, PT, R3, RZ, P2 ;  /* 0x000000ff0300720c */ /* 0x000fe20001704270 */
[----:B------:R-:W-:Y:S02]  /*44a0*/  BSSY B1, `(.L_x_148) ;  /* 0x0000005000017945 */ /* 0x000fe40003800000 */
[----:B------:R-:W-:-:S05]  /*44b0*/  FFMA R13, R80, R154, R13 ;  /* 0x0000009a500d7223 */ /* 0x000fca000000000d */
[----:B------:R1:W-:Y:S05]  /*44c0*/  @P3 STG.E desc[UR36][R4.64+0x1c0], R13 ;  /* 0x0001c00d04003986 */ /* 0x0003ea000c101924 */
[----:B------:R-:W-:Y:S05]  /*44d0*/  @!P0 BRA `(.L_x_149) ;  /* 0x0000000000048947 */ /* 0x000fea0003800000 */
[----:B------:R0:W5:Y:S02]  /*44e0*/  LDG.E.LTC128B R22, desc[UR36][R6.64+0x1c4] ;  /* 0x0001c42406167981 */ /* 0x000164000c1e1920 */
.L_x_149:
[----:B------:R-:W-:Y:S05]  /*44f0*/  BSYNC B1 ;  /* 0x0000000000017941 */ /* 0x000fea0003800000 */
.L_x_148:
[----:B-----5:R-:W-:Y:S01]  /*4500*/  FMUL R2, R22, R155 ;  /* 0x0000009b16027220 */ /* 0x020fe20000400000 */
[----:B------:R-:W-:Y:S01]  /*4510*/  ISETP.GT.AND P1, PT, R3, 0x8, P1 ;  /* 0x000000080300780c */ /* 0x000fe20000f24270 */
[----:B------:R-:W-:Y:S02]  /*4520*/  BSSY B1, `(.L_x_150) ;  /* 0x0000005000017945 */ /* 0x000fe40003800000 */
[----:B------:R-:W-:-:S05]  /*4530*/  FFMA R81, R81, R154, R2 ;  /* 0x0000009a51517223 */ /* 0x000fca0000000002 */
[----:B------:R0:W-:Y:S05]  /*4540*/  @P0 STG.E desc[UR36][R4.64+0x1c4], R81 ;  /* 0x0001c45104000986 */ /* 0x0001ea000c101924 */
[----:B------:R-:W-:Y:S05]  /*4550*/  @!P1 BRA `(.L_x_151) ;  /* 0x0000000000049947 */ /* 0x000fea0003800000 */
[----:B------:R0:W5:Y:S02]  /*4560*/  LDG.E.LTC128B R22, desc[UR36][R8.64+0x1c0] ;  /* 0x0001c02408167981 */ /* 0x000164000c1e1920 */
.L_x_151:
[----:B------:R-:W-:Y:S05]  /*4570*/  BSYNC B1 ;  /* 0x0000000000017941 */ /* 0x000fea0003800000 */
.L_x_150:
        /* <DEDUP_REMOVED lines=8> */
.L_x_153:
[----:B------:R-:W-:Y:S05]  /*4600*/  BSYNC B1 ;  /* 0x0000000000017941 */ /* 0x000fea0003800000 */
.L_x_152:
        /* <DEDUP_REMOVED lines=8> */
.L_x_155:
[----:B------:R-:W-:Y:S05]  /*4690*/  BSYNC B1 ;  /* 0x0000000000017941 */ /* 0x000fea0003800000 */
.L_x_154:
[----:B-1---5:R-:W-:Y:S01]  /*46a0*/  FMUL R13, R22, R155 ;  /* 0x0000009b160d7220 */ /* 0x022fe20000400000 */
[----:B------:R-:W-:Y:S01]  /*46b0*/  ISETP.GT.AND P2, PT, R3, RZ, P1 ;  /* 0x000000ff0300720c */ /* 0x000fe20000f44270 */
[----:B------:R-:W-:Y:S02]  /*46c0*/  BSSY B1, `(.L_x_156) ;  /* 0x0000005000017945 */ /* 0x000fe40003800000 */
[----:B------:R-:W-:-:S05]  /*46d0*/  FFMA R13, R84, R154, R13 ;  /* 0x0000009a540d7223 */ /* 0x000fca000000000d */
[----:B------:R1:W-:Y:S05]  /*46e0*/  @P3 STG.E desc[UR36][R4.64+0x1e0], R13 ;  /* 0x0001e00d04003986 */ /* 0x0003ea000c101924 */
[----:B------:R-:W-:Y:S05]  /*46f0*/  @!P2 BRA `(.L_x_157) ;  /* 0x000000000004a947 */ /* 0x000fea0003800000 */
[----:B------:R0:W5:Y:S02]  /*4700*/  LDG.E.LTC128B R22, desc[UR36][R6.64+0x1e4] ;  /* 0x0001e42406167981 */ /* 0x000164000c1e1920 */
.L_x_157:
[----:B------:R-:W-:Y:S05]  /*4710*/  BSYNC B1 ;  /* 0x0000000000017941 */ /* 0x000fea0003800000 */
.L_x_156:
[----:B-----5:R-:W-:Y:S01]  /*4720*/  FMUL R2, R22, R155 ;  /* 0x0000009b16027220 */ /* 0x020fe20000400000 */
[----:B------:R-:W-:Y:S01]  /*4730*/  ISETP.GT.AND P0, PT, R3, 0x8, P0 ;  /* 0x000000080300780c */ /* 0x000fe20000704270 */
[----:B------:R-:W-:Y:S02]  /*4740*/  BSSY B1, `(.L_x_158) ;  /* 0x0000005000017945 */ /* 0x000fe40003800000 */
[----:B------:R-:W-:-:S05]  /*4750*/  FFMA R85, R85, R154, R2 ;  /* 0x0000009a55557223 */ /* 0x000fca0000000002 */
[----:B------:R0:W-:Y:S05]  /*4760*/  @P2 STG.E desc[UR36][R4.64+0x1e4], R85 ;  /* 0x0001e45504002986 */ /* 0x0001ea000c101924 */
[----:B------:R-:W-:Y:S05]  /*4770*/  @!P0 BRA `(.L_x_159) ;  /* 0x0000000000048947 */ /* 0x000fea0003800000 */
[----:B------:R0:W5:Y:S02]  /*4780*/  LDG.E.LTC128B R22, desc[UR36][R8.64+0x1e0] ;  /* 0x0001e02408167981 */ /* 0x000164000c1e1920 */
.L_x_159:
[----:B------:R-:W-:Y:S05]  /*4790*/  BSYNC B1 ;  /* 0x0000000000017941 */ /* 0x000fea0003800000 */
.L_x_158:
        /* <DEDUP_REMOVED lines=8> */
.L_x_161:
[----:B------:R-:W-:Y:S05]  /*4820*/  BSYNC B1 ;  /* 0x0000000000017941 */ /* 0x000fea0003800000 */
.L_x_160:
        /* <DEDUP_REMOVED lines=8> */
.L_x_163:
[----:B------:R-:W-:Y:S05]  /*48b0*/  BSYNC B1 ;  /* 0x0000000000017941 */ /* 0x000fea0003800000 */
.L_x_162:
[----:B-1---5:R-:W-:Y:S01]  /*48c0*/  FMUL R13, R22, R155 ;  /* 0x0000009b160d7220 */ /* 0x022fe20000400000 */
[----:B------:R-:W-:Y:S01]  /*48d0*/  ISETP.GT.AND P1, PT, R3, RZ, P0 ;  /* 0x000000ff0300720c */ /* 0x000fe20000724270 */
[----:B------:R-:W-:Y:S02]  /*48e0*/  BSSY B1, `(.L_x_164) ;  /* 0x0000005000017945 */ /* 0x000fe40003800000 */
[----:B------:R-:W-:-:S05]  /*48f0*/  FFMA R13, R88, R154, R13 ;  /* 0x0000009a580d7223 */ /* 0x000fca000000000d */
[----:B------:R1:W-:Y:S05]  /*4900*/  @P3 STG.E desc[UR36][R4.64+0x200], R13 ;  /* 0x0002000d04003986 */ /* 0x0003ea000c101924 */
[----:B------:R-:W-:Y:S05]  /*4910*/  @!P1 BRA `(.L_x_165) ;  /* 0x0000000000049947 */ /* 0x000fea0003800000 */
[----:B------:R0:W5:Y:S02]  /*4920*/  LDG.E.LTC128B R22, desc[UR36][R6.64+0x204] ;  /* 0x0002042406167981 */ /* 0x000164000c1e1920 */
.L_x_165:
[----:B------:R-:W-:Y:S05]  /*4930*/  BSYNC B1 ;  /* 0x0000000000017941 */ /* 0x000fea0003800000 */
.L_x_164:
[----:B-----5:R-:W-:Y:S01]  /*4940*/  FMUL R2, R22, R155 ;  /* 0x0000009b16027220 */ /* 0x020fe20000400000 */
[----:B------:R-:W-:Y:S01]  /*4950*/  ISETP.GT.AND P2, PT, R3, 0x8, P2 ;  /* 0x000000080300780c */ /* 0x000fe20001744270 */
[----:B------:R-:W-:Y:S02]  /*4960*/  BSSY B1, `(.L_x_166) ;  /* 0x0000005000017945 */ /* 0x000fe40003800000 */
[----:B------:R-:W-:-:S05]  /*4970*/  FFMA R89, R89, R154, R2 ;  /* 0x0000009a59597223 */ /* 0x000fca0000000002 */
[----:B------:R0:W-:Y:S05]  /*4980*/  @P1 STG.E desc[UR36][R4.64+0x204], R89 ;  /* 0x0002045904001986 */ /* 0x0001ea000c101924 */
[----:B------:R-:W-:Y:S05]  /*4990*/  @!P2 BRA `(.L_x_167) ;  /* 0x000000000004a947 */ /* 0x000fea0003800000 */
[----:B------:R0:W5:Y:S02]  /*49a0*/  LDG.E.LTC128B R22, desc[UR36][R8.64+0x200] ;  /* 0x0002002408167981 */ /* 0x000164000c1e1920 */
.L_x_167:
[----:B------:R-:W-:Y:S05]  /*49b0*/  BSYNC B1 ;  /* 0x0000000000017941 */ /* 0x000fea0003800000 */
.L_x_166:
        /* <DEDUP_REMOVED lines=8> */
.L_x_169:
[----:B------:R-:W-:Y:S05]  /*4a40*/  BSYNC B1 ;  /* 0x0000000000017941 */ /* 0x000fea0003800000 */
.L_x_168:
        /* <DEDUP_REMOVED lines=8> */
.L_x_171:
[----:B------:R-:W-:Y:S05]  /*4ad0*/  BSYNC B1 ;  /* 0x0000000000017941 */ /* 0x000fea0003800000 */
.L_x_170:
[----:B-1---5:R-:W-:Y:S01]  /*4ae0*/  FMUL R13, R22, R155 ;  /* 0x0000009b160d7220 */ /* 0x022fe20000400000 */
[----:B------:R-:W-:Y:S01]  /*4af0*/  ISETP.GT.AND P0, PT, R3, RZ, P2 ;  /* 0x000000ff0300720c */ /* 0x000fe20001704270 */
[----:B------:R-:W-:Y:S02]  /*4b00*/  BSSY B1, `(.L_x_172) ;  /* 0x0000005000017945 */ /* 0x000fe40003800000 */
[----:B------:R-:W-:-:S05]  /*4b10*/  FFMA R13, R92, R154, R13 ;  /* 0x0000009a5c0d7223 */ /* 0x000fca000000000d */
[----:B------:R1:W-:Y:S05]  /*4b20*/  @P3 STG.E desc[UR36][R4.64+0x220], R13 ;  /* 0x0002200d04003986 */ /* 0x0003ea000c101924 */
[----:B------:R-:W-:Y:S05]  /*4b30*/  @!P0 BRA `(.L_x_173) ;  /* 0x0000000000048947 */ /* 0x000fea0003800000 */
[----:B------:R0:W5:Y:S02]  /*4b40*/  LDG.E.LTC128B R22, desc[UR36][R6.64+0x224] ;  /* 0x0002242406167981 */ /* 0x000164000c1e1920 */
.L_x_173:
[----:B------:R-:W-:Y:S05]  /*4b50*/  BSYNC B1 ;  /* 0x0000000000017941 */ /* 0x000fea0003800000 */
.L_x_172:
[----:B-----5:R-:W-:Y:S01]  /*4b60*/  FMUL R2, R22, R155 ;  /* 0x0000009b16027220 */ /* 0x020fe20000400000 */
[----:B------:R-:W-:Y:S01]  /*4b70*/  ISETP.GT.AND P1, PT, R3, 0x8, P1 ;  /* 0x000000080300780c */ /* 0x000fe20000f24270 */
[----:B------:R-:W-:Y:S02]  /*4b80*/  BSSY B1, `(.L_x_174) ;  /* 0x0000005000017945 */ /* 0x000fe40003800000 */
[----:B------:R-:W-:-:S05]  /*4b90*/  FFMA R93, R93, R154, R2 ;  /* 0x0000009a5d5d7223 */ /* 0x000fca0000000002 */
[----:B------:R0:W-:Y:S05]  /*4ba0*/  @P0 STG.E desc[UR36][R4.64+0x224], R93 ;  /* 0x0002245d04000986 */ /* 0x0001ea000c101924 */
[----:B------:R-:W-:Y:S05]  /*4bb0*/  @!P1 BRA `(.L_x_175) ;  /* 0x0000000000049947 */ /* 0x000fea0003800000 */
[----:B------:R0:W5:Y:S02]  /*4bc0*/  LDG.E.LTC128B R22, desc[UR36][R8.64+0x220] ;  /* 0x0002202408167981 */ /* 0x000164000c1e1920 */
.L_x_175:
[----:B------:R-:W-:Y:S05]  /*4bd0*/  BSYNC B1 ;  /* 0x0000000000017941 */ /* 0x000fea0003800000 */
.L_x_174:
        /* <DEDUP_REMOVED lines=8> */
.L_x_177:
[----:B------:R-:W-:Y:S05]  /*4c60*/  BSYNC B1 ;  /* 0x0000000000017941 */ /* 0x000fea0003800000 */
.L_x_176:
        /* <DEDUP_REMOVED lines=8> */
.L_x_179:
[----:B------:R-:W-:Y:S05]  /*4cf0*/  BSYNC B1 ;  /* 0x0000000000017941 */ /* 0x000fea0003800000 */
.L_x_178:
[----:B-1---5:R-:W-:Y:S01]  /*4d00*/  FMUL R13, R22, R155 ;  /* 0x0000009b160d7220 */ /* 0x022fe20000400000 */
[----:B------:R-:W-:Y:S01]  /*4d10*/  ISETP.GT.AND P2, PT, R3, RZ, P1 ;  /* 0x000000ff0300720c */ /* 0x000fe20000f44270 */
[----:B------:R-:W-:Y:S02]  /*4d20*/  BSSY B1, `(.L_x_180) ;  /* 0x0000005000017945 */ /* 0x000fe40003800000 */
[----:B------:R-:W-:-:S05]  /*4d30*/  FFMA R13, R96, R154, R13 ;  /* 0x0000009a600d7223 */ /* 0x000fca000000000d */
[----:B------:R1:W-:Y:S05]  /*4d40*/  @P3 STG.E desc[UR36][R4.64+0x240], R13 ;  /* 0x0002400d04003986 */ /* 0x0003ea000c101924 */
[----:B------:R-:W-:Y:S05]  /*4d50*/  @!P2 BRA `(.L_x_181) ;  /* 0x000000000004a947 */ /* 0x000fea0003800000 */
[----:B------:R0:W5:Y:S02]  /*4d60*/  LDG.E.LTC128B R22, desc[UR36][R6.64+0x244] ;  /* 0x0002442406167981 */ /* 0x000164000c1e1920 */
.L_x_181:
[----:B------:R-:W-:Y:S05]  /*4d70*/  BSYNC B1 ;  /* 0x0000000000017941 */ /* 0x000fea0003800000 */
.L_x_180:
[----:B-----5:R-:W-:Y:S01]  /*4d80*/  FMUL R2, R22, R155 ;  /* 0x0000009b16027220 */ /* 0x020fe20000400000 */
[----:B------:R-:W-:Y:S01]  /*4d90*/  ISETP.GT.AND P0, PT, R3, 0x8, P0 ;  /* 0x000000080300780c */ /* 0x000fe20000704270 */
[----:B------:R-:W-:Y:S02]  /*4da0*/  BSSY B1, `(.L_x_182) ;  /* 0x0000005000017945 */ /* 0x000fe40003800000 */
[----:B------:R-:W-:-:S05]  /*4db0*/  FFMA R97, R97, R154, R2 ;  /* 0x0000009a61617223 */ /* 0x000fca0000000002 */
[----:B------:R0:W-:Y:S05]  /*4dc0*/  @P2 STG.E desc[UR36][R4.64+0x244], R97 ;  /* 0x0002446104002986 */ /* 0x0001ea000c101924 */
[----:B------:R-:W-:Y:S05]  /*4dd0*/  @!P0 BRA `(.L_x_183) ;  /* 0x0000000000048947 */ /* 0x000fea0003800000 */
[----:B------:R0:W5:Y:S02]  /*4de0*/  LDG.E.LTC128B R22, desc[UR36][R8.64+0x240] ;  /* 0x0002402408167981 */ /* 0x000164000c1e1920 */
.L_x_183:
[----:B------:R-:W-:Y:S05]  /*4df0*/  BSYNC B1 ;  /* 0x0000000000017941 */ /* 0x000fea0003800000 */
.L_x_182:
        /* <DEDUP_REMOVED lines=8> */
.L_x_185:
[----:B------:R-:W-:Y:S05]  /*4e80*/  BSYNC B1 ;  /* 0x0000000000017941 */ /* 0x000fea0003800000 */
.L_x_184:
        /* <DEDUP_REMOVED lines=8> */
.L_x_187:
[----:B------:R-:W-:Y:S05]  /*4f10*/  BSYNC B1 ;  /* 0x0000000000017941 */ /* 0x000fea0003800000 */
.L_x_186:
[----:B-1---5:R-:W-:Y:S01]  /*4f20*/  FMUL R13, R22, R155 ;  /* 0x0000009b160d7220 */ /* 0x022fe20000400000 */
[----:B------:R-:W-:Y:S01]  /*4f30*/  ISETP.GT.AND P1, PT, R3, RZ, P0 ;  /* 0x000000ff0300720c */ /* 0x000fe20000724270 */
[----:B------:R-:W-:Y:S02]  /*4f40*/  BSSY B1, `(.L_x_188) ;  /* 0x0000005000017945 */ /* 0x000fe40003800000 */
[----:B------:R-:W-:-:S05]  /*4f50*/  FFMA R13, R100, R154, R13 ;  /* 0x0000009a640d7223 */ /* 0x000fca000000000d */
[----:B------:R1:W-:Y:S05]  /*4f60*/  @P3 STG.E desc[UR36][R4.64+0x260], R13 ;  /* 0x0002600d04003986 */ /* 0x0003ea000c101924 */
[----:B------:R-:W-:Y:S05]  /*4f70*/  @!P1 BRA `(.L_x_189) ;  /* 0x0000000000049947 */ /* 0x000fea0003800000 */
[----:B------:R0:W5:Y:S02]  /*4f80*/  LDG.E.LTC128B R22, desc[UR36][R6.64+0x264] ;  /* 0x0002642406167981 */ /* 0x000164000c1e1920 */
.L_x_189:
[----:B------:R-:W-:Y:S05]  /*4f90*/  BSYNC B1 ;  /* 0x0000000000017941 */ /* 0x000fea0003800000 */
.L_x_188:
[----:B-----5:R-:W-:Y:S01]  /*4fa0*/  FMUL R2, R22, R155 ;  /* 0x0000009b16027220 */ /* 0x020fe20000400000 */
[----:B------:R-:W-:Y:S01]  /*4fb0*/  ISETP.GT.AND P2, PT, R3, 0x8, P2 ;  /* 0x000000080300780c */ /* 0x000fe20001744270 */
[----:B------:R-:W-:Y:S02]  /*4fc0*/  BSSY B1, `(.L_x_190) ;  /* 0x0000005000017945 */ /* 0x000fe40003800000 */
[----:B------:R-:W-:-:S05]  /*4fd0*/  FFMA R101, R101, R154, R2 ;  /* 0x0000009a65657223 */ /* 0x000fca0000000002 */
[----:B------:R0:W-:Y:S05]  /*4fe0*/  @P1 STG.E desc[UR36][R4.64+0x264], R101 ;  /* 0x0002646504001986 */ /* 0x0001ea000c101924 */
[----:B------:R-:W-:Y:S05]  /*4ff0*/  @!P2 BRA `(.L_x_191) ;  /* 0x000000000004a947 */ /* 0x000fea0003800000 */
[----:B------:R0:W5:Y:S02]  /*5000*/  LDG.E.LTC128B R22, desc[UR36][R8.64+0x260] ;  /* 0x0002602408167981 */ /* 0x000164000c1e1920 */
.L_x_191:
[----:B------:R-:W-:Y:S05]  /*5010*/  BSYNC B1 ;  /* 0x0000000000017941 */ /* 0x000fea0003800000 */
.L_x_190:
        /* <DEDUP_REMOVED lines=8> */
.L_x_193:
[----:B------:R-:W-:Y:S05]  /*50a0*/  BSYNC B1 ;  /* 0x0000000000017941 */ /* 0x000fea0003800000 */
.L_x_192:
        /* <DEDUP_REMOVED lines=8> */
.L_x_195:
[----:B------:R-:W-:Y:S05]  /*5130*/  BSYNC B1 ;  /* 0x0000000000017941 */ /* 0x000fea0003800000 */
.L_x_194:
[----:B-1---5:R-:W-:Y:S01]  /*5140*/  FMUL R13, R22, R155 ;  /* 0x0000009b160d7220 */ /* 0x022fe20000400000 */
[----:B------:R-:W-:Y:S01]  /*5150*/  ISETP.GT.AND P0, PT, R3, RZ, P2 ;  /* 0x000000ff0300720c */ /* 0x000fe20001704270 */
[----:B------:R-:W-:Y:S02]  /*5160*/  BSSY B1, `(.L_x_196) ;  /* 0x0000005000017945 */ /* 0x000fe40003800000 */
[----:B------:R-:W-:-:S05]  /*5170*/  FFMA R13, R104, R154, R13 ;  /* 0x0000009a680d7223 */ /* 0x000fca000000000d */
[----:B------:R1:W-:Y:S05]  /*5180*/  @P3 STG.E desc[UR36][R4.64+0x280], R13 ;  /* 0x0002800d04003986 */ /* 0x0003ea000c101924 */
[----:B------:R-:W-:Y:S05]  /*5190*/  @!P0 BRA `(.L_x_197) ;  /* 0x0000000000048947 */ /* 0x000fea0003800000 */
[----:B------:R0:W5:Y:S02]  /*51a0*/  LDG.E.LTC128B R22, desc[UR36][R6.64+0x284] ;  /* 0x0002842406167981 */ /* 0x000164000c1e1920 */
.L_x_197:
[----:B------:R-:W-:Y:S05]  /*51b0*/  BSYNC B1 ;  /* 0x0000000000017941 */ /* 0x000fea0003800000 */
.L_x_196:
[----:B-----5:R-:W-:Y:S01]  /*51c0*/  FMUL R2, R22, R155 ;  /* 0x0000009b16027220 */ /* 0x020fe20000400000 */
[----:B------:R-:W-:Y:S01]  /*51d0*/  ISETP.GT.AND P1, PT, R3, 0x8, P1 ;  /* 0x000000080300780c */ /* 0x000fe20000f24270 */
[----:B------:R-:W-:Y:S02]  /*51e0*/  BSSY B1, `(.L_x_198) ;  /* 0x0000005000017945 */ /* 0x000fe40003800000 */
[----:B------:R-:W-:-:S05]  /*51f0*/  FFMA R105, R105, R154, R2 ;  /* 0x0000009a69697223 */ /* 0x000fca0000000002 */
[----:B------:R0:W-:Y:S05]  /*5200*/  @P0 STG.E desc[UR36][R4.64+0x284], R105 ;  /* 0x0002846904000986 */ /* 0x0001ea000c101924 */
[----:B------:R-:W-:Y:S05]  /*5210*/  @!P1 BRA `(.L_x_199) ;  /* 0x0000000000049947 */ /* 0x000fea0003800000 */
[----:B------:R0:W5:Y:S02]  /*5220*/  LDG.E.LTC128B R22, desc[UR36][R8.64+0x280] ;  /* 0x0002802408167981 */ /* 0x000164000c1e1920 */
.L_x_199:
[----:B------:R-:W-:Y:S05]  /*5230*/  BSYNC B1 ;  /* 0x0000000000017941 */ /* 0x000fea0003800000 */
.L_x_198:
        /* <DEDUP_REMOVED lines=8> */
.L_x_201:
[----:B------:R-:W-:Y:S05]  /*52c0*/  BSYNC B1 ;  /* 0x0000000000017941 */ /* 0x000fea0003800000 */
.L_x_200:
        /* <DEDUP_REMOVED lines=8> */
.L_x_203:
[----:B------:R-:W-:Y:S05]  /*5350*/  BSYNC B1 ;  /* 0x0000000000017941 */ /* 0x000fea0003800000 */
.L_x_202:
[----:B-1---5:R-:W-:Y:S01]  /*5360*/  FMUL R13, R22, R155 ;  /* 0x0000009b160d7220 */ /* 0x022fe20000400000 */
[----:B------:R-:W-:Y:S01]  /*5370*/  ISETP.GT.AND P2, PT, R3, RZ, P1 ;  /* 0x000000ff0300720c */ /* 0x000fe20000f44270 */
[----:B------:R-:W-:Y:S02]  /*5380*/  BSSY B1, `(.L_x_204) ;  /* 0x0000005000017945 */ /* 0x000fe40003800000 */
[----:B------:R-:W-:-:S05]  /*5390*/  FFMA R13, R108, R154, R13 ;  /* 0x0000009a6c0d7223 */ /* 0x000fca000000000d */
[----:B------:R1:W-:Y:S05]  /*53a0*/  @P3 STG.E desc[UR36][R4.64+0x2a0], R13 ;  /* 0x0002a00d04003986 */ /* 0x0003ea000c101924 */
[----:B------:R-:W-:Y:S05]  /*53b0*/  @!P2 BRA `(.L_x_205) ;  /* 0x000000000004a947 */ /* 0x000fea0003800000 */
[----:B------:R0:W5:Y:S02]  /*53c0*/  LDG.E.LTC128B R22, desc[UR36][R6.64+0x2a4] ;  /* 0x0002a42406167981 */ /* 0x000164000c1e1920 */
.L_x_205:
[----:B------:R-:W-:Y:S05]  /*53d0*/  BSYNC B1 ;  /* 0x0000000000017941 */ /* 0x000fea0003800000 */
.L_x_204:
[----:B-----5:R-:W-:Y:S01]  /*53e0*/  FMUL R2, R22, R155 ;  /* 0x0000009b16027220 */ /* 0x020fe20000400000 */
[----:B------:R-:W-:Y:S01]  /*53f0*/  ISETP.GT.AND P0, PT, R3, 0x8, P0 ;  /* 0x000000080300780c */ /* 0x000fe20000704270 */
[----:B------:R-:W-:Y:S02]  /*5400*/  BSSY B1, `(.L_x_206) ;  /* 0x0000005000017945 */ /* 0x000fe40003800000 */
[----:B------:R-:W-:-:S05]  /*5410*/  FFMA R109, R109, R154, R2 ;  /* 0x0000009a6d6d7223 */ /* 0x000fca0000000002 */
[----:B------:R0:W-:Y:S05]  /*5420*/  @P2 STG.E desc[UR36][R4.64+0x2a4], R109 ;  /* 0x0002a46d04002986 */ /* 0x0001ea000c101924 */
[----:B------:R-:W-:Y:S05]  /*5430*/  @!P0 BRA `(.L_x_207) ;  /* 0x0000000000048947 */ /* 0x000fea0003800000 */
[----:B------:R0:W5:Y:S02]  /*5440*/  LDG.E.LTC128B R22, desc[UR36][R8.64+0x2a0] ;  /* 0x0002a02408167981 */ /* 0x000164000c1e1920 */
.L_x_207:
[----:B------:R-:W-:Y:S05]  /*5450*/  BSYNC B1 ;  /* 0x0000000000017941 */ /* 0x000fea0003800000 */
.L_x_206:
        /* <DEDUP_REMOVED lines=8> */
.L_x_209:
[----:B------:R-:W-:Y:S05]  /*54e0*/  BSYNC B1 ;  /* 0x0000000000017941 */ /* 0x000fea0003800000 */
.L_x_208:
        /* <DEDUP_REMOVED lines=8> */
.L_x_211:
[----:B------:R-:W-:Y:S05]  /*5570*/  BSYNC B1 ;  /* 0x0000000000017941 */ /* 0x000fea0003800000 */
.L_x_210:
[----:B-1---5:R-:W-:Y:S01]  /*5580*/  FMUL R13, R22, R155 ;  /* 0x0000009b160d7220 */ /* 0x022fe20000400000 */
[----:B------:R-:W-:Y:S01]  /*5590*/  ISETP.GT.AND P1, PT, R3, RZ, P0 ;  /* 0x000000ff0300720c */ /* 0x000fe20000724270 */
[----:B------:R-:W-:Y:S02]  /*55a0*/  BSSY B1, `(.L_x_212) ;  /* 0x0000005000017945 */ /* 0x000fe40003800000 */
[----:B------:R-:W-:-:S05]  /*55b0*/  FFMA R13, R112, R154, R13 ;  /* 0x0000009a700d7223 */ /* 0x000fca000000000d */
[----:B------:R1:W-:Y:S05]  /*55c0*/  @P3 STG.E desc[UR36][R4.64+0x2c0], R13 ;  /* 0x0002c00d04003986 */ /* 0x0003ea000c101924 */
[----:B------:R-:W-:Y:S05]  /*55d0*/  @!P1 BRA `(.L_x_213) ;  /* 0x0000000000049947 */ /* 0x000fea0003800000 */
[----:B------:R0:W5:Y:S02]  /*55e0*/  LDG.E.LTC128B R22, desc[UR36][R6.64+0x2c4] ;  /* 0x0002c42406167981 */ /* 0x000164000c1e1920 */
.L_x_213:
[----:B------:R-:W-:Y:S05]  /*55f0*/  BSYNC B1 ;  /* 0x0000000000017941 */ /* 0x000fea0003800000 */
.L_x_212:
[----:B-----5:R-:W-:Y:S01]  /*5600*/  FMUL R2, R22, R155 ;  /* 0x0000009b16027220 */ /* 0x020fe20000400000 */
[----:B------:R-:W-:Y:S01]  /*5610*/  ISETP.GT.AND P2, PT, R3, 0x8, P2 ;  /* 0x000000080300780c */ /* 0x000fe20001744270 */
[----:B------:R-:W-:Y:S02]  /*5620*/  BSSY B1, `(.L_x_214) ;  /* 0x0000005000017945 */ /* 0x000fe40003800000 */
[----:B------:R-:W-:-:S05]  /*5630*/  FFMA R113, R113, R154, R2 ;  /* 0x0000009a71717223 */ /* 0x000fca0000000002 */
[----:B------:R0:W-:Y:S05]  /*5640*/  @P1 STG.E desc[UR36][R4.64+0x2c4], R113 ;  /* 0x0002c47104001986 */ /* 0x0001ea000c101924 */
[----:B------:R-:W-:Y:S05]  /*5650*/  @!P2 BRA `(.L_x_215) ;  /* 0x000000000004a947 */ /* 0x000fea0003800000 */
[----:B------:R0:W5:Y:S02]  /*5660*/  LDG.E.LTC128B R22, desc[UR36][R8.64+0x2c0] ;  /* 0x0002c02408167981 */ /* 0x000164000c1e1920 */
.L_x_215:
[----:B------:R-:W-:Y:S05]  /*5670*/  BSYNC B1 ;  /* 0x0000000000017941 */ /* 0x000fea0003800000 */
.L_x_214:
        /* <DEDUP_REMOVED lines=8> */
.L_x_217:
[----:B------:R-:W-:Y:S05]  /*5700*/  BSYNC B1 ;  /* 0x0000000000017941 */ /* 0x000fea0003800000 */
.L_x_216:
        /* <DEDUP_REMOVED lines=8> */
.L_x_219:
[----:B------:R-:W-:Y:S05]  /*5790*/  BSYNC B1 ;  /* 0x0000000000017941 */ /* 0x000fea0003800000 */
.L_x_218:
[----:B-1---5:R-:W-:Y:S01]  /*57a0*/  FMUL R13, R22, R155 ;  /* 0x0000009b160d7220 */ /* 0x022fe20000400000 */
[----:B------:R-:W-:Y:S01]  /*57b0*/  ISETP.GT.AND P0, PT, R3, RZ, P2 ;  /* 0x000000ff0300720c */ /* 0x000fe20001704270 */
[----:B------:R-:W-:Y:S02]  /*57c0*/  BSSY B1, `(.L_x_220) ;  /* 0x0000005000017945 */ /* 0x000fe40003800000 */
[----:B------:R-:W-:-:S05]  /*57d0*/  FFMA R13, R116, R154, R13 ;  /* 0x0000009a740d7223 */ /* 0x000fca000000000d */
[----:B------:R1:W-:Y:S05]  /*57e0*/  @P3 STG.E desc[UR36][R4.64+0x2e0], R13 ;  /* 0x0002e00d04003986 */ /* 0x0003ea000c101924 */
[----:B------:R-:W-:Y:S05]  /*57f0*/  @!P0 BRA `(.L_x_221) ;  /* 0x0000000000048947 */ /* 0x000fea0003800000 */
[----:B------:R0:W5:Y:S02]  /*5800*/  LDG.E.LTC128B R22, desc[UR36][R6.64+0x2e4] ;  /* 0x0002e42406167981 */ /* 0x000164000c1e1920 */
.L_x_221:
[----:B------:R-:W-:Y:S05]  /*5810*/  BSYNC B1 ;  /* 0x0000000000017941 */ /* 0x000fea0003800000 */
.L_x_220:
[----:B-----5:R-:W-:Y:S01]  /*5820*/  FMUL R2, R22, R155 ;  /* 0x0000009b16027220 */ /* 0x020fe20000400000 */
[----:B------:R-:W-:Y:S01]  /*5830*/  ISETP.GT.AND P1, PT, R3, 0x8, P1 ;  /* 0x000000080300780c */ /* 0x000fe20000f24270 */
[----:B------:R-:W-:Y:S02]  /*5840*/  BSSY B1, `(.L_x_222) ;  /* 0x0000005000017945 */ /* 0x000fe40003800000 */
[----:B------:R-:W-:-:S05]  /*5850*/  FFMA R117, R117, R154, R2 ;  /* 0x0000009a75757223 */ /* 0x000fca0000000002 */
[----:B------:R0:W-:Y:S05]  /*5860*/  @P0 STG.E desc[UR36][R4.64+0x2e4], R117 ;  /* 0x0002e47504000986 */ /* 0x0001ea000c101924 */
[----:B------:R-:W-:Y:S05]  /*5870*/  @!P1 BRA `(.L_x_223) ;  /* 0x0000000000049947 */ /* 0x000fea0003800000 */
[----:B------:R0:W5:Y:S02]  /*5880*/  LDG.E.LTC128B R22, desc[UR36][R8.64+0x2e0] ;  /* 0x0002e02408167981 */ /* 0x000164000c1e1920 */
.L_x_223:
[----:B------:R-:W-:Y:S05]  /*5890*/  BSYNC B1 ;  /* 0x0000000000017941 */ /* 0x000fea0003800000 */
.L_x_222:
        /* <DEDUP_REMOVED lines=8> */
.L_x_225:
[----:B------:R-:W-:Y:S05]  /*5920*/  BSYNC B1 ;  /* 0x0000000000017941 */ /* 0x000fea0003800000 */
.L_x_224:
        /* <DEDUP_REMOVED lines=8> */
.L_x_227:
[----:B------:R-:W-:Y:S05]  /*59b0*/  BSYNC B1 ;  /* 0x0000000000017941 */ /* 0x000fea0003800000 */
.L_x_226:
[----:B-1---5:R-:W-:Y:S01]  /*59c0*/  FMUL R13, R22, R155 ;  /* 0x0000009b160d7220 */ /* 0x022fe20000400000 */
[----:B------:R-:W-:Y:S01]  /*59d0*/  ISETP.GT.AND P2, PT, R3, RZ, P1 ;  /* 0x000000ff0300720c */ /* 0x000fe20000f44270 */
[----:B------:R-:W-:Y:S02]  /*59e0*/  BSSY B1, `(.L_x_228) ;  /* 0x0000005000017945 */ /* 0x000fe40003800000 */
[----:B------:R-:W-:-:S05]  /*59f0*/  FFMA R13, R120, R154, R13 ;  /* 0x0000009a780d7223 */ /* 0x000fca000000000d */
[----:B------:R1:W-:Y:S05]  /*5a00*/  @P3 STG.E desc[UR36][R4.64+0x300], R13 ;  /* 0x0003000d04003986 */ /* 0x0003ea000c101924 */
[----:B------:R-:W-:Y:S05]  /*5a10*/  @!P2 BRA `(.L_x_229) ;  /* 0x000000000004a947 */ /* 0x000fea0003800000 */
[----:B------:R0:W5:Y:S02]  /*5a20*/  LDG.E.LTC128B R22, desc[UR36][R6.64+0x304] ;  /* 0x0003042406167981 */ /* 0x000164000c1e1920 */
.L_x_229:
[----:B------:R-:W-:Y:S05]  /*5a30*/  BSYNC B1 ;  /* 0x0000000000017941 */ /* 0x000fea0003800000 */
.L_x_228:
[----:B-----5:R-:W-:Y:S01]  /*5a40*/  FMUL R2, R22, R155 ;  /* 0x0000009b16027220 */ /* 0x020fe20000400000 */
[----:B------:R-:W-:Y:S01]  /*5a50*/  ISETP.GT.AND P0, PT, R3, 0x8, P0 ;  /* 0x000000080300780c */ /* 0x000fe20000704270 */
[----:B------:R-:W-:Y:S02]  /*5a60*/  BSSY B1, `(.L_x_230) ;  /* 0x0000005000017945 */ /* 0x000fe40003800000 */
[----:B------:R-:W-:-:S05]  /*5a70*/  FFMA R121, R121, R154, R2 ;  /* 0x0000009a79797223 */ /* 0x000fca0000000002 */
[----:B------:R0:W-:Y:S05]  /*5a80*/  @P2 STG.E desc[UR36][R4.64+0x304], R121 ;  /* 0x0003047904002986 */ /* 0x0001ea000c101924 */
[----:B------:R-:W-:Y:S05]  /*5a90*/  @!P0 BRA `(.L_x_231) ;  /* 0x0000000000048947 */ /* 0x000fea0003800000 */
[----:B------:R0:W5:Y:S02]  /*5aa0*/  LDG.E.LTC128B R22, desc[UR36][R8.64+0x300] ;  /* 0x0003002408167981 */ /* 0x000164000c1e1920 */
.L_x_231:
[----:B------:R-:W-:Y:S05]  /*5ab0*/  BSYNC B1 ;  /* 0x0000000000017941 */ /* 0x000fea0003800000 */
.L_x_230:
        /* <DEDUP_REMOVED lines=8> */
.L_x_233:
[----:B------:R-:W-:Y:S05]  /*5b40*/  BSYNC B1 ;  /* 0x0000000000017941 */ /* 0x000fea0003800000 */
.L_x_232:
        /* <DEDUP_REMOVED lines=8> */
.L_x_235:
[----:B------:R-:W-:Y:S05]  /*5bd0*/  BSYNC B1 ;  /* 0x0000000000017941 */ /* 0x000fea0003800000 */
.L_x_234:
[----:B-1---5:R-:W-:Y:S01]  /*5be0*/  FMUL R13, R22, R155 ;  /* 0x0000009b160d7220 */ /* 0x022fe20000400000 */
[----:B------:R-:W-:Y:S01]  /*5bf0*/  ISETP.GT.AND P1, PT, R3, RZ, P0 ;  /* 0x000000ff0300720c */ /* 0x000fe20000724270 */
[----:B------:R-:W-:Y:S02]  /*5c00*/  BSSY B1, `(.L_x_236) ;  /* 0x0000005000017945 */ /* 0x000fe40003800000 */
[----:B------:R-:W-:-:S05]  /*5c10*/  FFMA R13, R124, R154, R13 ;  /* 0x0000009a7c0d7223 */ /* 0x000fca000000000d */
[----:B------:R1:W-:Y:S05]  /*5c20*/  @P3 STG.E desc[UR36][R4.64+0x320], R13 ;  /* 0x0003200d04003986 */ /* 0x0003ea000c101924 */
[----:B------:R-:W-:Y:S05]  /*5c30*/  @!P1 BRA `(.L_x_237) ;  /* 0x0000000000049947 */ /* 0x000fea0003800000 */
[----:B------:R0:W5:Y:S02]  /*5c40*/  LDG.E.LTC128B R22, desc[UR36][R6.64+0x324] ;  /* 0x0003242406167981 */ /* 0x000164000c1e1920 */
.L_x_237:
[----:B------:R-:W-:Y:S05]  /*5c50*/  BSYNC B1 ;  /* 0x0000000000017941 */ /* 0x000fea0003800000 */
.L_x_236:
[----:B-----5:R-:W-:Y:S01]  /*5c60*/  FMUL R2, R22, R155 ;  /* 0x0000009b16027220 */ /* 0x020fe20000400000 */
[----:B------:R-:W-:Y:S01]  /*5c70*/  ISETP.GT.AND P2, PT, R3, 0x8, P2 ;  /* 0x000000080300780c */ /* 0x000fe20001744270 */
[----:B------:R-:W-:Y:S02]  /*5c80*/  BSSY B1, `(.L_x_238) ;  /* 0x0000005000017945 */ /* 0x000fe40003800000 */
[----:B------:R-:W-:-:S05]  /*5c90*/  FFMA R125, R125, R154, R2 ;  /* 0x0000009a7d7d7223 */ /* 0x000fca0000000002 */
[----:B------:R0:W-:Y:S05]  /*5ca0*/  @P1 STG.E desc[UR36][R4.64+0x324], R125 ;  /* 0x0003247d04001986 */ /* 0x0001ea000c101924 */
[----:B------:R-:W-:Y:S05]  /*5cb0*/  @!P2 BRA `(.L_x_239) ;  /* 0x000000000004a947 */ /* 0x000fea0003800000 */
[----:B------:R0:W5:Y:S02]  /*5cc0*/  LDG.E.LTC128B R22, desc[UR36][R8.64+0x320] ;  /* 0x0003202408167981 */ /* 0x000164000c1e1920 */
.L_x_239:
[----:B------:R-:W-:Y:S05]  /*5cd0*/  BSYNC B1 ;  /* 0x0000000000017941 */ /* 0x000fea0003800000 */
.L_x_238:
        /* <DEDUP_REMOVED lines=8> */
.L_x_241:
[----:B------:R-:W-:Y:S05]  /*5d60*/  BSYNC B1 ;  /* 0x0000000000017941 */ /* 0x000fea0003800000 */
.L_x_240:
        /* <DEDUP_REMOVED lines=8> */
.L_x_243:
[----:B------:R-:W-:Y:S05]  /*5df0*/  BSYNC B1 ;  /* 0x0000000000017941 */ /* 0x000fea0003800000 */
.L_x_242:
[----:B-1---5:R-:W-:Y:S01]  /*5e00*/  FMUL R13, R22, R155 ;  /* 0x0000009b160d7220 */ /* 0x022fe20000400000 */
[----:B------:R-:W-:Y:S01]  /*5e10*/  ISETP.GT.AND P0, PT, R3, RZ, P2 ;  /* 0x000000ff0300720c */ /* 0x000fe20001704270 */
[----:B------:R-:W-:Y:S02]  /*5e20*/  BSSY B1, `(.L_x_244) ;  /* 0x0000005000017945 */ /* 0x000fe40003800000 */
[----:B------:R-:W-:-:S05]  /*5e30*/  FFMA R13, R128, R154, R13 ;  /* 0x0000009a800d7223 */ /* 0x000fca000000000d */
[----:B------:R1:W-:Y:S05]  /*5e40*/  @P3 STG.E desc[UR36][R4.64+0x340], R13 ;  /* 0x0003400d04003986 */ /* 0x0003ea000c101924 */
[----:B------:R-:W-:Y:S05]  /*5e50*/  @!P0 BRA `(.L_x_245) ;  /* 0x0000000000048947 */ /* 0x000fea0003800000 */
[----:B------:R0:W5:Y:S02]  /*5e60*/  LDG.E.LTC128B R22, desc[UR36][R6.64+0x344] ;  /* 0x0003442406167981 */ /* 0x000164000c1e1920 */
.L_x_245:
[----:B------:R-:W-:Y:S05]  /*5e70*/  BSYNC B1 ;  /* 0x0000000000017941 */ /* 0x000fea0003800000 */
.L_x_244:
[----:B-----5:R-:W-:Y:S01]  /*5e80*/  FMUL R2, R22, R155 ;  /* 0x0000009b16027220 */ /* 0x020fe20000400000 */
[----:B------:R-:W-:Y:S01]  /*5e90*/  ISETP.GT.AND P1, PT, R3, 0x8, P1 ;  /* 0x000000080300780c */ /* 0x000fe20000f24270 */
[----:B------:R-:W-:Y:S02]  /*5ea0*/  BSSY B1, `(.L_x_246) ;  /* 0x0000005000017945 */ /* 0x000fe40003800000 */
[----:B------:R-:W-:-:S05]  /*5eb0*/  FFMA R129, R129, R154, R2 ;  /* 0x0000009a81817223 */ /* 0x000fca0000000002 */
[----:B------:R0:W-:Y:S05]  /*5ec0*/  @P0 STG.E desc[UR36][R4.64+0x344], R129 ;  /* 0x0003448104000986 */ /* 0x0001ea000c101924 */
[----:B------:R-:W-:Y:S05]  /*5ed0*/  @!P1 BRA `(.L_x_247) ;  /* 0x0000000000049947 */ /* 0x000fea0003800000 */
[----:B------:R0:W5:Y:S02]  /*5ee0*/  LDG.E.LTC128B R22, desc[UR36][R8.64+0x340] ;  /* 0x0003402408167981 */ /* 0x000164000c1e1920 */
.L_x_247:
[----:B------:R-:W-:Y:S05]  /*5ef0*/  BSYNC B1 ;  /* 0x0000000000017941 */ /* 0x000fea0003800000 */
.L_x_246:
        /* <DEDUP_REMOVED lines=8> */
.L_x_249:
[----:B------:R-:W-:Y:S05]  /*5f80*/  BSYNC B1 ;  /* 0x0000000000017941 */ /* 0x000fea0003800000 */
.L_x_248:
        /* <DEDUP_REMOVED lines=8> */
.L_x_251:
[----:B------:R-:W-:Y:S05]  /*6010*/  BSYNC B1 ;  /* 0x0000000000017941 */ /* 0x000fea0003800000 */
.L_x_250:
[----:B-1---5:R-:W-:Y:S01]  /*6020*/  FMUL R13, R22, R155 ;  /* 0x0000009b160d7220 */ /* 0x022fe20000400000 */
[----:B------:R-:W-:Y:S01]  /*6030*/  ISETP.GT.AND P2, PT, R3, RZ, P1 ;  /* 0x000000ff0300720c */ /* 0x000fe20000f44270 */
[----:B------:R-:W-:Y:S02]  /*6040*/  BSSY B1, `(.L_x_252) ;  /* 0x0000005000017945 */ /* 0x000fe40003800000 */
[----:B------:R-:W-:-:S05]  /*6050*/  FFMA R13, R132, R154, R13 ;  /* 0x0000009a840d7223 */ /* 0x000fca000000000d */
[----:B------:R1:W-:Y:S05]  /*6060*/  @P3 STG.E desc[UR36][R4.64+0x360], R13 ;  /* 0x0003600d04003986 */ /* 0x0003ea000c101924 */
[----:B------:R-:W-:Y:S05]  /*6070*/  @!P2 BRA `(.L_x_253) ;  /* 0x000000000004a947 */ /* 0x000fea0003800000 */
[----:B------:R0:W5:Y:S02]  /*6080*/  LDG.E.LTC128B R22, desc[UR36][R6.64+0x364] ;  /* 0x0003642406167981 */ /* 0x000164000c1e1920 */
.L_x_253:
[----:B------:R-:W-:Y:S05]  /*6090*/  BSYNC B1 ;  /* 0x0000000000017941 */ /* 0x000fea0003800000 */
.L_x_252:
[----:B-----5:R-:W-:Y:S01]  /*60a0*/  FMUL R2, R22, R155 ;  /* 0x0000009b16027220 */ /* 0x020fe20000400000 */
[----:B------:R-:W-:Y:S01]  /*60b0*/  ISETP.GT.AND P0, PT, R3, 0x8, P0 ;  /* 0x000000080300780c */ /* 0x000fe20000704270 */
[----:B------:R-:W-:Y:S02]  /*60c0*/  BSSY B1, `(.L_x_254) ;  /* 0x0000005000017945 */ /* 0x000fe40003800000 */
[----:B------:R-:W-:-:S05]  /*60d0*/  FFMA R133, R133, R154, R2 ;  /* 0x0000009a85857223 */ /* 0x000fca0000000002 */
[----:B------:R0:W-:Y:S05]  /*60e0*/  @P2 STG.E desc[UR36][R4.64+0x364], R133 ;  /* 0x0003648504002986 */ /* 0x0001ea000c101924 */
[----:B------:R-:W-:Y:S05]  /*60f0*/  @!P0 BRA `(.L_x_255) ;  /* 0x0000000000048947 */ /* 0x000fea0003800000 */
[----:B------:R0:W5:Y:S02]  /*6100*/  LDG.E.LTC128B R22, desc[UR36][R8.64+0x360] ;  /* 0x0003602408167981 */ /* 0x000164000c1e1920 */
.L_x_255:
[----:B------:R-:W-:Y:S05]  /*6110*/  BSYNC B1 ;  /* 0x0000000000017941 */ /* 0x000fea0003800000 */
.L_x_254:
        /* <DEDUP_REMOVED lines=8> */
.L_x_257:
[----:B------:R-:W-:Y:S05]  /*61a0*/  BSYNC B1 ;  /* 0x0000000000017941 */ /* 0x000fea0003800000 */
.L_x_256:
        /* <DEDUP_REMOVED lines=8> */
.L_x_259:
[----:B------:R-:W-:Y:S05]  /*6230*/  BSYNC B1 ;  /* 0x0000000000017941 */ /* 0x000fea0003800000 */
.L_x_258:
[----:B-1---5:R-:W-:Y:S01]  /*6240*/  FMUL R13, R22, R155 ;  /* 0x0000009b160d7220 */ /* 0x022fe20000400000 */
[----:B------:R-:W-:Y:S01]  /*6250*/  ISETP.GT.AND P1, PT, R3, RZ, P0 ;  /* 0x000000ff0300720c */ /* 0x000fe20000724270 */
[----:B------:R-:W-:Y:S02]  /*6260*/  BSSY B1, `(.L_x_260) ;  /* 0x0000005000017945 */ /* 0x000fe40003800000 */
[----:B------:R-:W-:-:S05]  /*6270*/  FFMA R13, R136, R154, R13 ;  /* 0x0000009a880d7223 */ /* 0x000fca000000000d */
[----:B------:R1:W-:Y:S05]  /*6280*/  @P3 STG.E desc[UR36][R4.64+0x380], R13 ;  /* 0x0003800d04003986 */ /* 0x0003ea000c101924 */
[----:B------:R-:W-:Y:S05]  /*6290*/  @!P1 BRA `(.L_x_261) ;  /* 0x0000000000049947 */ /* 0x000fea0003800000 */
[----:B------:R0:W5:Y:S02]  /*62a0*/  LDG.E.LTC128B R22, desc[UR36][R6.64+0x384] ;  /* 0x0003842406167981 */ /* 0x000164000c1e1920 */
.L_x_261:
[----:B------:R-:W-:Y:S05]  /*62b0*/  BSYNC B1 ;  /* 0x0000000000017941 */ /* 0x000fea0003800000 */
.L_x_260:
[----:B-----5:R-:W-:Y:S01]  /*62c0*/  FMUL R2, R22, R155 ;  /* 0x0000009b16027220 */ /* 0x020fe20000400000 */
[----:B------:R-:W-:Y:S01]  /*62d0*/  ISETP.GT.AND P2, PT, R3, 0x8, P2 ;  /* 0x000000080300780c */ /* 0x000fe20001744270 */
[----:B------:R-:W-:Y:S02]  /*62e0*/  BSSY B1, `(.L_x_262) ;  /* 0x0000005000017945 */ /* 0x000fe40003800000 */
[----:B------:R-:W-:-:S05]  /*62f0*/  FFMA R137, R137, R154, R2 ;  /* 0x0000009a89897223 */ /* 0x000fca0000000002 */
[----:B------:R0:W-:Y:S05]  /*6300*/  @P1 STG.E desc[UR36][R4.64+0x384], R137 ;  /* 0x0003848904001986 */ /* 0x0001ea000c101924 */
[----:B------:R-:W-:Y:S05]  /*6310*/  @!P2 BRA `(.L_x_263) ;  /* 0x000000000004a947 */ /* 0x000fea0003800000 */
[----:B------:R0:W5:Y:S02]  /*6320*/  LDG.E.LTC128B R22, desc[UR36][R8.64+0x380] ;  /* 0x0003802408167981 */ /* 0x000164000c1e1920 */
.L_x_263:
[----:B------:R-:W-:Y:S05]  /*6330*/  BSYNC B1 ;  /* 0x0000000000017941 */ /* 0x000fea0003800000 */
.L_x_262:
        /* <DEDUP_REMOVED lines=8> */
.L_x_265:
[----:B------:R-:W-:Y:S05]  /*63c0*/  BSYNC B1 ;  /* 0x0000000000017941 */ /* 0x000fea0003800000 */
.L_x_264:
        /* <DEDUP_REMOVED lines=8> */
.L_x_267:
[----:B------:R-:W-:Y:S05]  /*6450*/  BSYNC B1 ;  /* 0x0000000000017941 */ /* 0x000fea0003800000 */
.L_x_266:
[----:B-1---5:R-:W-:Y:S01]  /*6460*/  FMUL R13, R22, R155 ;  /* 0x0000009b160d7220 */ /* 0x022fe20000400000 */
[----:B------:R-:W-:Y:S01]  /*6470*/  ISETP.GT.AND P0, PT, R3, RZ, P2 ;  /* 0x000000ff0300720c */ /* 0x000fe20001704270 */
[----:B------:R-:W-:Y:S02]  /*6480*/  BSSY B1, `(.L_x_268) ;  /* 0x0000005000017945 */ /* 0x000fe40003800000 */
[----:B------:R-:W-:-:S05]  /*6490*/  FFMA R13, R140, R154, R13 ;  /* 0x0000009a8c0d7223 */ /* 0x000fca000000000d */
[----:B------:R1:W-:Y:S05]  /*64a0*/  @P3 STG.E desc[UR36][R4.64+0x3a0], R13 ;  /* 0x0003a00d04003986 */ /* 0x0003ea000c101924 */
[----:B------:R-:W-:Y:S05]  /*64b0*/  @!P0 BRA `(.L_x_269) ;  /* 0x0000000000048947 */ /* 0x000fea0003800000 */
[----:B------:R0:W5:Y:S02]  /*64c0*/  LDG.E.LTC128B R22, desc[UR36][R6.64+0x3a4] ;  /* 0x0003a42406167981 */ /* 0x000164000c1e1920 */
.L_x_269:
[----:B------:R-:W-:Y:S05]  /*64d0*/  BSYNC B1 ;  /* 0x0000000000017941 */ /* 0x000fea0003800000 */
.L_x_268:
[----:B-----5:R-:W-:Y:S01]  /*64e0*/  FMUL R2, R22, R155 ;  /* 0x0000009b16027220 */ /* 0x020fe20000400000 */
[----:B------:R-:W-:Y:S01]  /*64f0*/  ISETP.GT.AND P1, PT, R3, 0x8, P1 ;  /* 0x000000080300780c */ /* 0x000fe20000f24270 */
[----:B------:R-:W-:Y:S02]  /*6500*/  BSSY B1, `(.L_x_270) ;  /* 0x0000005000017945 */ /* 0x000fe40003800000 */
[----:B------:R-:W-:-:S05]  /*6510*/  FFMA R141, R141, R154, R2 ;  /* 0x0000009a8d8d7223 */ /* 0x000fca0000000002 */
[----:B------:R0:W-:Y:S05]  /*6520*/  @P0 STG.E desc[UR36][R4.64+0x3a4], R141 ;  /* 0x0003a48d04000986 */ /* 0x0001ea000c101924 */
[----:B------:R-:W-:Y:S05]  /*6530*/  @!P1 BRA `(.L_x_271) ;  /* 0x0000000000049947 */ /* 0x000fea0003800000 */
[----:B------:R0:W5:Y:S02]  /*6540*/  LDG.E.LTC128B R22, desc[UR36][R8.64+0x3a0] ;  /* 0x0003a02408167981 */ /* 0x000164000c1e1920 */
.L_x_271:
[----:B------:R-:W-:Y:S05]  /*6550*/  BSYNC B1 ;  /* 0x0000000000017941 */ /* 0x000fea0003800000 */
.L_x_270:
        /* <DEDUP_REMOVED lines=8> */
.L_x_273:
[----:B------:R-:W-:Y:S05]  /*65e0*/  BSYNC B1 ;  /* 0x0000000000017941 */ /* 0x000fea0003800000 */
.L_x_272:
        /* <DEDUP_REMOVED lines=8> */
.L_x_275:
[----:B------:R-:W-:Y:S05]  /*6670*/  BSYNC B1 ;  /* 0x0000000000017941 */ /* 0x000fea0003800000 */
.L_x_274:
[----:B-1---5:R-:W-:Y:S01]  /*6680*/  FMUL R13, R22, R155 ;  /* 0x0000009b160d7220 */ /* 0x022fe20000400000 */
[----:B------:R-:W-:Y:S01]  /*6690*/  ISETP.GT.AND P2, PT, R3, RZ, P1 ;  /* 0x000000ff0300720c */ /* 0x000fe20000f44270 */
[----:B------:R-:W-:Y:S02]  /*66a0*/  BSSY B1, `(.L_x_276) ;  /* 0x0000005000017945 */ /* 0x000fe40003800000 */
[----:B------:R-:W-:-:S05]  /*66b0*/  FFMA R13, R144, R154, R13 ;  /* 0x0000009a900d7223 */ /* 0x000fca000000000d */
[----:B------:R1:W-:Y:S05]  /*66c0*/  @P3 STG.E desc[UR36][R4.64+0x3c0], R13 ;  /* 0x0003c00d04003986 */ /* 0x0003ea000c101924 */
[----:B------:R-:W-:Y:S05]  /*66d0*/  @!P2 BRA `(.L_x_277) ;  /* 0x000000000004a947 */ /* 0x000fea0003800000 */
[----:B------:R0:W5:Y:S02]  /*66e0*/  LDG.E.LTC128B R22, desc[UR36][R6.64+0x3c4] ;  /* 0x0003c42406167981 */ /* 0x000164000c1e1920 */
.L_x_277:
[----:B------:R-:W-:Y:S05]  /*66f0*/  BSYNC B1 ;  /* 0x0000000000017941 */ /* 0x000fea0003800000 */
.L_x_276:
[----:B-----5:R-:W-:Y:S01]  /*6700*/  FMUL R2, R22, R155 ;  /* 0x0000009b16027220 */ /* 0x020fe20000400000 */
[----:B------:R-:W-:Y:S01]  /*6710*/  ISETP.GT.AND P0, PT, R3, 0x8, P0 ;  /* 0x000000080300780c */ /* 0x000fe20000704270 */
[----:B------:R-:W-:Y:S02]  /*6720*/  BSSY B1, `(.L_x_278) ;  /* 0x0000005000017945 */ /* 0x000fe40003800000 */
[----:B------:R-:W-:-:S05]  /*6730*/  FFMA R145, R145, R154, R2 ;  /* 0x0000009a91917223 */ /* 0x000fca0000000002 */
[----:B------:R0:W-:Y:S05]  /*6740*/  @P2 STG.E desc[UR36][R4.64+0x3c4], R145 ;  /* 0x0003c49104002986 */ /* 0x0001ea000c101924 */
[----:B------:R-:W-:Y:S05]  /*6750*/  @!P0 BRA `(.L_x_279) ;  /* 0x0000000000048947 */ /* 0x000fea0003800000 */
[----:B------:R0:W5:Y:S02]  /*6760*/  LDG.E.LTC128B R22, desc[UR36][R8.64+0x3c0] ;  /* 0x0003c02408167981 */ /* 0x000164000c1e1920 */
.L_x_279:
[----:B------:R-:W-:Y:S05]  /*6770*/  BSYNC B1 ;  /* 0x0000000000017941 */ /* 0x000fea0003800000 */
.L_x_278:
        /* <DEDUP_REMOVED lines=8> */
.L_x_281:
[----:B------:R-:W-:Y:S05]  /*6800*/  BSYNC B1 ;  /* 0x0000000000017941 */ /* 0x000fea0003800000 */
.L_x_280:
        /* <DEDUP_REMOVED lines=8> */
.L_x_283:
[----:B------:R-:W-:Y:S05]  /*6890*/  BSYNC B1 ;  /* 0x0000000000017941 */ /* 0x000fea0003800000 */
.L_x_282:
[----:B-1---5:R-:W-:Y:S01]  /*68a0*/  FMUL R13, R22, R155 ;  /* 0x0000009b160d7220 */ /* 0x022fe20000400000 */
[----:B------:R-:W-:Y:S01]  /*68b0*/  ISETP.GT.AND P1, PT, R3, RZ, P0 ;  /* 0x000000ff0300720c */ /* 0x000fe20000724270 */
[----:B------:R-:W-:Y:S02]  /*68c0*/  BSSY B1, `(.L_x_284) ;  /* 0x0000005000017945 */ /* 0x000fe40003800000 */
[----:B------:R-:W-:-:S05]  /*68d0*/  FFMA R13, R148, R154, R13 ;  /* 0x0000009a940d7223 */ /* 0x000fca000000000d */
[----:B------:R1:W-:Y:S05]  /*68e0*/  @P3 STG.E desc[UR36][R4.64+0x3e0], R13 ;  /* 0x0003e00d04003986 */ /* 0x0003ea000c101924 */
[----:B------:R-:W-:Y:S05]  /*68f0*/  @!P1 BRA `(.L_x_285) ;  /* 0x0000000000049947 */ /* 0x000fea0003800000 */
[----:B------:R0:W5:Y:S02]  /*6900*/  LDG.E.LTC128B R22, desc[UR36][R6.64+0x3e4] ;  /* 0x0003e42406167981 */ /* 0x000164000c1e1920 */
.L_x_285:
[----:B------:R-:W-:Y:S05]  /*6910*/  BSYNC B1 ;  /* 0x0000000000017941 */ /* 0x000fea0003800000 */
.L_x_284:
[----:B-----5:R-:W-:Y:S01]  /*6920*/  FMUL R0, R22, R155 ;  /* 0x0000009b16007220 */ /* 0x020fe20000400000 */
[----:B------:R-:W-:Y:S01]  /*6930*/  ISETP.GT.AND P2, PT, R3, 0x8, P2 ;  /* 0x000000080300780c */ /* 0x000fe20001744270 */
[----:B------:R-:W-:Y:S02]  /*6940*/  BSSY B1, `(.L_x_286) ;  /* 0x0000005000017945 */ /* 0x000fe40003800000 */
[----:B------:R-:W-:-:S05]  /*6950*/  FFMA R149, R149, R154, R0 ;  /* 0x0000009a95957223 */ /* 0x000fca0000000000 */
[----:B------:R0:W-:Y:S05]  /*6960*/  @P1 STG.E desc[UR36][R4.64+0x3e4], R149 ;  /* 0x0003e49504001986 */ /* 0x0001ea000c101924 */
[----:B------:R-:W-:Y:S05]  /*6970*/  @!P2 BRA `(.L_x_287) ;  /* 0x000000000004a947 */ /* 0x000fea0003800000 */
[----:B------:R0:W5:Y:S02]  /*6980*/  LDG.E.LTC128B R22, desc[UR36][R8.64+0x3e0] ;  /* 0x0003e02408167981 */ /* 0x000164000c1e1920 */
.L_x_287:
[----:B------:R-:W-:Y:S05]  /*6990*/  BSYNC B1 ;  /* 0x0000000000017941 */ /* 0x000fea0003800000 */
.L_x_286:
[----:B01---5:R-:W-:Y:S01]  /*69a0*/  FMUL R5, R22, R155 ;  /* 0x0000009b16057220 */ /* 0x023fe20000400000 */
[----:B------:R-:W-:Y:S01]  /*69b0*/  ISETP.GT.AND P0, PT, R3, 0x8, P0 ;  /* 0x000000080300780c */ /* 0x000fe20000704270 */
[----:B------:R-:W-:Y:S01]  /*69c0*/  @P2 IMAD.MOV.U32 R2, RZ, RZ, R10 ;  /* 0x000000ffff022224 */ /* 0x000fe200078e000a */
[----:B------:R-:W-:Y:S01]  /*69d0*/  BSSY B1, `(.L_x_288) ;  /* 0x0000006000017945 */ /* 0x000fe20003800000 */
[----:B------:R-:W-:Y:S01]  /*69e0*/  FFMA R5, R150, R154, R5 ;  /* 0x0000009a96057223 */ /* 0x000fe20000000005 */
[----:B------:R-:W-:-:S05]  /*69f0*/  @P2 IMAD.MOV.U32 R3, RZ, RZ, R11 ;  /* 0x000000ffff032224 */ /* 0x000fca00078e000b */
[----:B------:R0:W-:Y:S04]  /*6a00*/  @P2 STG.E desc[UR36][R2.64+0x3e0], R5 ;  /* 0x0003e00502002986 */ /* 0x0001e8000c101924 */
[----:B------:R-:W-:Y:S05]  /*6a10*/  @!P0 BRA `(.L_x_289) ;  /* 0x0000000000048947 */ /* 0x000fea0003800000 */
[----:B------:R1:W5:Y:S02]  /*6a20*/  LDG.E.LTC128B R22, desc[UR36][R8.64+0x3e4] ;  /* 0x0003e42408167981 */ /* 0x000364000c1e1920 */
.L_x_289:
[----:B------:R-:W-:Y:S05]  /*6a30*/  BSYNC B1 ;  /* 0x0000000000017941 */ /* 0x000fea0003800000 */
.L_x_288:
[----:B-----5:R-:W-:-:S04]  /*6a40*/  FMUL R22, R22, R155 ;  /* 0x0000009b16167220 */ /* 0x020fc80000400000 */
[----:B------:R-:W-:Y:S01]  /*6a50*/  FFMA R151, R151, R154, R22 ;  /* 0x0000009a97977223 */ /* 0x000fe20000000016 */
[----:B------:R-:W-:Y:S06]  /*6a60*/  @!P0 BRA `(.L_x_290) ;  /* 0x0000001c00388947 */ /* 0x000fec0003800000 */
[----:B------:R0:W-:Y:S01]  /*6a70*/  STG.E desc[UR36][R10.64+0x3e4], R151 ;  /* 0x0003e4970a007986 */ /* 0x0001e2000c101924 */
[----:B------:R-:W-:Y:S05]  /*6a80*/  BRA `(.L_x_290) ;  /* 0x0000001c00307947 */ /* 0x000fea0003800000 */
.L_x_37:
[----:B------:R-:W-:Y:S01]  /*6a90*/  ISETP.GT.AND P3, PT, R0, 0x1, PT ;  /* 0x000000010000780c */ /* 0x000fe20003f64270 */
[----:B------:R-:W-:Y:S01]  /*6aa0*/  ULDC.64 UR4, c[0x0][0x5c0] ;  /* 0x0001700000047ab9 */ /* 0x000fe20000000a00 */
[-C--:B------:R-:W-:Y:S01]  /*6ab0*/  FMUL R9, R24, R154.reuse ;  /* 0x0000009a18097220 */ /* 0x080fe20000400000 */
[C---:B------:R-:W-:Y:S01]  /*6ac0*/  LEA R4, P1, R174.reuse, UR4, 0x2 ;  /* 0x00000004ae047c11 */ /* 0x040fe2000f8210ff */
[-C--:B------:R-:W-:Y:S01]  /*6ad0*/  FMUL R25, R25, R154.reuse ;  /* 0x0000009a19197220 */ /* 0x080fe20000400000 */
[----:B------:R-:W-:Y:S01]  /*6ae0*/  ISETP.GT.AND P2, PT, R3, RZ, P3 ;  /* 0x000000ff0300720c */ /* 0x000fe20001f44270 */
[-C--:B------:R-:W-:Y:S01]  /*6af0*/  FMUL R27, R27, R154.reuse ;  /* 0x0000009a1b1b7220 */ /* 0x080fe20000400000 */
[----:B------:R-:W-:Y:S01]  /*6b00*/  LEA.HI.X R5, R174, UR5, R19, 0x2, P1 ;  /* 0x00000005ae057c11 */ /* 0x000fe200088f1413 */
[-C--:B------:R-:W-:Y:S01]  /*6b10*/  FMUL R29, R29, R154.reuse ;  /* 0x0000009a1d1d7220 */ /* 0x080fe20000400000 */
[----:B------:R-:W-:Y:S01]  /*6b20*/  ISETP.GT.AND P0, PT, R3, 0x8, P0 ;  /* 0x000000080300780c */ /* 0x000fe20000704270 */
[-C--:B------:R-:W-:Y:S01]  /*6b30*/  FMUL R31, R31, R154.reuse ;  /* 0x0000009a1f1f7220 */ /* 0x080fe20000400000 */
[----:B------:R-:W-:Y:S01]  /*6b40*/  ISETP.GT.AND P5, PT, R0, 0x8, PT ;  /* 0x000000080000780c */ /* 0x000fe20003fa4270 */
[----:B------:R0:W-:Y:S01]  /*6b50*/  @P4 STG.E desc[UR36][R4.64], R9 ;  /* 0x0000000904004986 */ /* 0x0001e2000c101924 */
[C---:B------:R-:W-:Y:S01]  /*6b60*/  SHF.L.U64.HI R11, R10.reuse, 0x5, R11 ;  /* 0x000000050a0b7819 */ /* 0x040fe2000001020b */
[----:B------:R-:W-:Y:S01]  /*6b70*/  FMUL R33, R33, R154 ;  /* 0x0000009a21217220 */ /* 0x000fe20000400000 */
[----:B------:R-:W-:Y:S01]  /*6b80*/  LEA R6, P1, R10, R4, 0x5 ;  /* 0x000000040a067211 */ /* 0x000fe200078228ff */
[-C--:B------:R-:W-:Y:S01]  /*6b90*/  FMUL R35, R35, R154.reuse ;  /* 0x0000009a23237220 */ /* 0x080fe20000400000 */
[----:B------:R-:W-:Y:S01]  /*6ba0*/  ISETP.GT.AND P3, PT, R3, 0x8, P3 ;  /* 0x000000080300780c */ /* 0x000fe20001f64270 */
[----:B------:R-:W-:Y:S01]  /*6bb0*/  @P2 STG.E desc[UR36][R4.64+0x4], R25 ;  /* 0x0000041904002986 */ /* 0x000fe2000c101924 */
[----:B------:R-:W-:Y:S01]  /*6bc0*/  ISETP.GT.AND P4, PT, R0, 0x9, PT ;  /* 0x000000090000780c */ /* 0x000fe20003f84270 */
[----:B------:R-:W-:Y:S01]  /*6bd0*/  IMAD.X R7, R11, 0x1, R5, P1 ;  /* 0x000000010b077824 */ /* 0x000fe200008e0605 */
[C---:B------:R-:W-:Y:S01]  /*6be0*/  ISETP.GT.AND P2, PT, R3.reuse, RZ, P5 ;  /* 0x000000ff0300720c */ /* 0x040fe20002f44270 */
[-C--:B------:R-:W-:Y:S01]  /*6bf0*/  FMUL R11, R28, R154.reuse ;  /* 0x0000009a1c0b7220 */ /* 0x080fe20000400000 */
[C---:B------:R-:W-:Y:S01]  /*6c00*/  ISETP.GT.AND P1, PT, R3.reuse, RZ, P4 ;  /* 0x000000ff0300720c */ /* 0x040fe20002724270 */
[-C--:B0-----:R-:W-:Y:S01]  /*6c10*/  FMUL R9, R26, R154.reuse ;  /* 0x0000009a1a097220 */ /* 0x081fe20000400000 */
[----:B------:R-:W-:Y:S01]  /*6c20*/  ISETP.GT.AND P4, PT, R3, 0x8, P4 ;  /* 0x000000080300780c */ /* 0x000fe20002784270 */
[-C--:B------:R-:W-:Y:S01]  /*6c30*/  FMUL R37, R37, R154.reuse ;  /* 0x0000009a25257220 */ /* 0x080fe20000400000 */
[-C--:B------:R-:W-:Y:S01]  /*6c40*/  FMUL R39, R39, R154.reuse ;  /* 0x0000009a27277220 */ /* 0x080fe20000400000 */
[-C--:B------:R-:W-:Y:S01]  /*6c50*/  FMUL R41, R41, R154.reuse ;  /* 0x0000009a29297220 */ /* 0x080fe20000400000 */
[----:B------:R0:W-:Y:S01]  /*6c60*/  @P0 STG.E desc[UR36][R6.64], R9 ;  /* 0x0000000906000986 */ /* 0x0001e2000c101924 */
[----:B------:R-:W-:Y:S01]  /*6c70*/  ISETP.GT.AND P0, PT, R3, 0x8, P5 ;  /* 0x000000080300780c */ /* 0x000fe20002f04270 */
[-C--:B------:R-:W-:Y:S01]  /*6c80*/  FMUL R43, R43, R154.reuse ;  /* 0x0000009a2b2b7220 */ /* 0x080fe20000400000 */
[C---:B------:R-:W-:Y:S01]  /*6c90*/  ISETP.GT.AND P5, PT, R0.reuse, 0x10, PT ;  /* 0x000000100000780c */ /* 0x040fe20003fa4270 */
[----:B------:R-:W-:Y:S01]  /*6ca0*/  @P3 STG.E desc[UR36][R6.64+0x4], R27 ;  /* 0x0000041b06003986 */ /* 0x000fe2000c101924 */
[----:B------:R-:W-:Y:S01]  /*6cb0*/  ISETP.GT.AND P3, PT, R0, 0x11, PT ;  /* 0x000000110000780c */ /* 0x000fe20003f64270 */
[-C--:B------:R-:W-:Y:S01]  /*6cc0*/  FMUL R45, R45, R154.reuse ;  /* 0x0000009a2d2d7220 */ /* 0x080fe20000400000 */
[-C--:B------:R-:W-:Y:S01]  /*6cd0*/  FMUL R47, R47, R154.reuse ;  /* 0x0000009a2f2f7220 */ /* 0x080fe20000400000 */
[----:B------:R1:W-:Y:S01]  /*6ce0*/  @P2 STG.E desc[UR36][R4.64+0x20], R11 ;  /* 0x0000200b04002986 */ /* 0x0003e2000c101924 */
[----:B------:R-:W-:Y:S01]  /*6cf0*/  ISETP.GT.AND P2, PT, R3, RZ, P5 ;  /* 0x000000ff0300720c */ /* 0x000fe20002f44270 */
[-C--:B------:R-:W-:Y:S01]  /*6d00*/  FMUL R49, R49, R154.reuse ;  /* 0x0000009a31317220 */ /* 0x080fe20000400000 */
[-C--:B------:R-:W-:Y:S01]  /*6d10*/  FMUL R51, R51, R154.reuse ;  /* 0x0000009a33337220 */ /* 0x080fe20000400000 */
[----:B------:R-:W-:Y:S01]  /*6d20*/  @P1 STG.E desc[UR36][R4.64+0x24], R29 ;  /* 0x0000241d04001986 */ /* 0x000fe2000c101924 */
[-C--:B0-----:R-:W-:Y:S01]  /*6d30*/  FMUL R9, R30, R154.reuse ;  /* 0x0000009a1e097220 */ /* 0x081fe20000400000 */
[----:B------:R-:W-:Y:S01]  /*6d40*/  ISETP.GT.AND P1, PT, R3, RZ, P3 ;  /* 0x000000ff0300720c */ /* 0x000fe20001f24270 */
[-C--:B------:R-:W-:Y:S01]  /*6d50*/  FMUL R53, R53, R154.reuse ;  /* 0x0000009a35357220 */ /* 0x080fe20000400000 */
[----:B------:R-:W-:Y:S01]  /*6d60*/  ISETP.GT.AND P3, PT, R3, 0x8, P3 ;  /* 0x000000080300780c */ /* 0x000fe20001f64270 */
[-C--:B------:R-:W-:Y:S01]  /*6d70*/  FMUL R55, R55, R154.reuse ;  /* 0x0000009a37377220 */ /* 0x080fe20000400000 */
[----:B------:R0:W-:Y:S01]  /*6d80*/  @P0 STG.E desc[UR36][R6.64+0x20], R9 ;  /* 0x0000200906000986 */ /* 0x0001e2000c101924 */
[----:B------:R-:W-:Y:S01]  /*6d90*/  ISETP.GT.AND P0, PT, R3, 0x8, P5 ;  /* 0x000000080300780c */ /* 0x000fe20002f04270 */
[-C--:B-1----:R-:W-:Y:S01]  /*6da0*/  FMUL R11, R32, R154.reuse ;  /* 0x0000009a200b7220 */ /* 0x082fe20000400000 */
        /* <DEDUP_REMOVED lines=139> */
[C---:B------:R-:W-:Y:S01]  /*7660*/  ISETP.GT.AND P3, PT, R3.reuse, 0x8, P3 ;  /* 0x000000080300780c */ /* 0x040fe20001f64270 */
[-C--:B------:R-:W-:Y:S01]  /*7670*/  FMUL R13, R150, R154.reuse ;  /* 0x0000009a960d7220 */ /* 0x080fe20000400000 */
[----:B------:R0:W-:Y:S01]  /*7680*/  @P0 STG.E desc[UR36][R6.64+0x120], R9 ;  /* 0x0001200906000986 */ /* 0x0001e2000c101924 */
[----:B------:R-:W-:Y:S01]  /*7690*/  ISETP.GT.AND P0, PT, R3, 0x8, P5 ;  /* 0x000000080300780c */ /* 0x000fe20002f04270 */
[-C--:B-1----:R-:W-:Y:S01]  /*76a0*/  FMUL R11, R64, R154.reuse ;  /* 0x0000009a400b7220 */ /* 0x082fe20000400000 */
[C---:B------:R-:W-:Y:S01]  /*76b0*/  ISETP.GT.AND P5, PT, R0.reuse, 0x58, PT ;  /* 0x000000580000780c */ /* 0x040fe20003fa4270 */
[----:B------:R-:W-:Y:S01]  /*76c0*/  @P4 STG.E desc[UR36][R6.64+0x124], R63 ;  /* 0x0001243f06004986 */ /* 0x000fe2000c101924 */
[----:B------:R-:W-:Y:S01]  /*76d0*/  ISETP.GT.AND P4, PT, R0, 0x59, PT ;  /* 0x000000590000780c */ /* 0x000fe20003f84270 */
[----:B------:R-:W-:-:S02]  /*76e0*/  FMUL R151, R151, R154 ;  /* 0x0000009a97977220 */ /* 0x000fc40000400000 */
[----:B------:R1:W-:Y:S01]  /*76f0*/  @P2 STG.E desc[UR36][R4.64+0x140], R11 ;  /* 0x0001400b04002986 */ /* 0x0003e2000c101924 */
[----:B------:R-:W-:-:S03]  /*7700*/  ISETP.GT.AND P2, PT, R3, RZ, P5 ;  /* 0x000000ff0300720c */ /* 0x000fc60002f44270 */
[----:B------:R-:W-:Y:S01]  /*7710*/  @P1 STG.E desc[UR36][R4.64+0x144], R65 ;  /* 0x0001444104001986 */ /* 0x000fe2000c101924 */
[-C--:B0-----:R-:W-:Y:S01]  /*7720*/  FMUL R9, R66, R154.reuse ;  /* 0x0000009a42097220 */ /* 0x081fe20000400000 */
[C---:B------:R-:W-:Y:S02]  /*7730*/  ISETP.GT.AND P1, PT, R3.reuse, RZ, P4 ;  /* 0x000000ff0300720c */ /* 0x040fe40002724270 */
[C---:B------:R-:W-:Y:S02]  /*7740*/  ISETP.GT.AND P4, PT, R3.reuse, 0x8, P4 ;  /* 0x000000080300780c */ /* 0x040fe40002784270 */
[----:B------:R0:W-:Y:S01]  /*7750*/  @P0 STG.E desc[UR36][R6.64+0x140], R9 ;  /* 0x0001400906000986 */ /* 0x0001e2000c101924 */
[----:B------:R-:W-:Y:S01]  /*7760*/  ISETP.GT.AND P0, PT, R3, 0x8, P5 ;  /* 0x000000080300780c */ /* 0x000fe20002f04270 */
[----:B-1----:R-:W-:Y:S01]  /*7770*/  FMUL R11, R68, R154 ;  /* 0x0000009a440b7220 */ /* 0x002fe20000400000 */
[C---:B------:R-:W-:Y:S01]  /*7780*/  ISETP.GT.AND P5, PT, R0.reuse, 0x60, PT ;  /* 0x000000600000780c */ /* 0x040fe20003fa4270 */
[----:B------:R-:W-:Y:S01]  /*7790*/  @P3 STG.E desc[UR36][R6.64+0x144], R67 ;  /* 0x0001444306003986 */ /* 0x000fe2000c101924 */
[----:B------:R-:W-:-:S03]  /*77a0*/  ISETP.GT.AND P3, PT, R0, 0x61, PT ;  /* 0x000000610000780c */ /* 0x000fc60003f64270 */
        /* <DEDUP_REMOVED lines=87> */
[C---:B------:R-:W-:Y:S01]  /*7d20*/  ISETP.GT.AND P1, PT, R3.reuse, RZ, P4 ;  /* 0x000000ff0300720c */ /* 0x040fe20002724270 */
[----:B0-----:R-:W-:Y:S01]  /*7d30*/  FMUL R9, R98, R154 ;  /* 0x0000009a62097220 */ /* 0x001fe20000400000 */
[----:B------:R-:W-:-:S04]  /*7d40*/  ISETP.GT.AND P4, PT, R3, 0x8, P4 ;  /* 0x000000080300780c */ /* 0x000fc80002784270 */
[----:B------:R0:W-:Y:S01]  /*7d50*/  @P0 STG.E desc[UR36][R6.64+0x240], R9 ;  /* 0x0002400906000986 */ /* 0x0001e2000c101924 */
[----:B-1----:R-:W-:Y:S01]  /*7d60*/  FMUL R11, R100, R154 ;  /* 0x0000009a640b7220 */ /* 0x002fe20000400000 */
[----:B------:R-:W-:Y:S02]  /*7d70*/  ISETP.GT.AND P0, PT, R3, 0x8, P5 ;  /* 0x000000080300780c */ /* 0x000fe40002f04270 */
[----:B------:R-:W-:Y:S01]  /*7d80*/  @P3 STG.E desc[UR36][R6.64+0x244], R99 ;  /* 0x0002446306003986 */ /* 0x000fe2000c101924 */
[----:B------:R-:W-:-:S03]  /*7d90*/  ISETP.GT.AND P5, PT, R0, 0xa0, PT ;  /* 0x000000a00000780c */ /* 0x000fc60003fa4270 */
[----:B------:R1:W-:Y:S01]  /*7da0*/  @P2 STG.E desc[UR36][R4.64+0x260], R11 ;  /* 0x0002600b04002986 */ /* 0x0003e2000c101924 */
[----:B------:R-:W-:Y:S02]  /*7db0*/  ISETP.GT.AND P2, PT, R0, 0xa1, PT ;  /* 0x000000a10000780c */ /* 0x000fe40003f44270 */
[C---:B------:R-:W-:Y:S01]  /*7dc0*/  ISETP.GT.AND P3, PT, R3.reuse, RZ, P5 ;  /* 0x000000ff0300720c */ /* 0x040fe20002f64270 */
[----:B------:R-:W-:Y:S01]  /*7dd0*/  @P1 STG.E desc[UR36][R4.64+0x264], R101 ;  /* 0x0002646504001986 */ /* 0x000fe2000c101924 */
[C---:B------:R-:W-:Y:S01]  /*7de0*/  ISETP.GT.AND P1, PT, R3.reuse, RZ, P2 ;  /* 0x000000ff0300720c */ /* 0x040fe20001724270 */
[----:B0-----:R-:W-:Y:S01]  /*7df0*/  FMUL R9, R102, R154 ;  /* 0x0000009a66097220 */ /* 0x001fe20000400000 */
[----:B------:R-:W-:-:S04]  /*7e00*/  ISETP.GT.AND P2, PT, R3, 0x8, P2 ;  /* 0x000000080300780c */ /* 0x000fc80001744270 */
[----:B------:R0:W-:Y:S01]  /*7e10*/  @P0 STG.E desc[UR36][R6.64+0x260], R9 ;  /* 0x0002600906000986 */ /* 0x0001e2000c101924 */
[----:B-1----:R-:W-:Y:S01]  /*7e20*/  FMUL R11, R104, R154 ;  /* 0x0000009a680b7220 */ /* 0x002fe20000400000 */
[----:B------:R-:W-:Y:S02]  /*7e30*/  ISETP.GT.AND P0, PT, R3, 0x8, P5 ;  /* 0x000000080300780c */ /* 0x000fe40002f04270 */
[----:B------:R-:W-:Y:S04]  /*7e40*/  @P4 STG.E desc[UR36][R6.64+0x264], R103 ;  /* 0x0002646706004986 */ /* 0x000fe8000c101924 */
[----:B------:R1:W-:Y:S01]  /*7e50*/  @P3 STG.E desc[UR36][R4.64+0x280], R11 ;  /* 0x0002800b04003986 */ /* 0x0003e2000c101924 */
[----:B------:R-:W-:-:S03]  /*7e60*/  ISETP.GT.AND P3, PT, R0, 0xa8, PT ;  /* 0x000000a80000780c */ /* 0x000fc60003f64270 */
[----:B------:R-:W-:Y:S01]  /*7e70*/  @P1 STG.E desc[UR36][R4.64+0x284], R105 ;  /* 0x0002846904001986 */ /* 0x000fe2000c101924 */
[----:B------:R-:W-:Y:S01]  /*7e80*/  ISETP.GT.AND P1, PT, R0, 0xa9, PT ;  /* 0x000000a90000780c */ /* 0x000fe20003f24270 */
[-C--:B0-----:R-:W-:Y:S01]  /*7e90*/  FMUL R9, R106, R154.reuse ;  /* 0x0000009a6a097220 */ /* 0x081fe20000400000 */
[C---:B------:R-:W-:Y:S02]  /*7ea0*/  ISETP.GT.AND P5, PT, R3.reuse, RZ, P3 ;  /* 0x000000ff0300720c */ /* 0x040fe40001fa4270 */
[C---:B------:R-:W-:Y:S02]  /*7eb0*/  ISETP.GT.AND P4, PT, R3.reuse, RZ, P1 ;  /* 0x000000ff0300720c */ /* 0x040fe40000f84270 */
[----:B------:R0:W-:Y:S01]  /*7ec0*/  @P0 STG.E desc[UR36][R6.64+0x280], R9 ;  /* 0x0002800906000986 */ /* 0x0001e2000c101924 */
[----:B-1----:R-:W-:Y:S01]  /*7ed0*/  FMUL R11, R108, R154 ;  /* 0x0000009a6c0b7220 */ /* 0x002fe20000400000 */
[C---:B------:R-:W-:Y:S02]  /*7ee0*/  ISETP.GT.AND P3, PT, R3.reuse, 0x8, P3 ;  /* 0x000000080300780c */ /* 0x040fe40001f64270 */
[----:B------:R-:W-:Y:S01]  /*7ef0*/  @P2 STG.E desc[UR36][R6.64+0x284], R107 ;  /* 0x0002846b06002986 */ /* 0x000fe2000c101924 */
[----:B------:R-:W-:-:S02]  /*7f00*/  ISETP.GT.AND P1, PT, R3, 0x8, P1 ;  /* 0x000000080300780c */ /* 0x000fc40000f24270 */
[C---:B------:R-:W-:Y:S02]  /*7f10*/  ISETP.GT.AND P0, PT, R0.reuse, 0xb0, PT ;  /* 0x000000b00000780c */ /* 0x040fe40003f04270 */
[----:B------:R-:W-:Y:S01]  /*7f20*/  ISETP.GT.AND P2, PT, R0, 0xb1, PT ;  /* 0x000000b10000780c */ /* 0x000fe20003f44270 */
[----:B------:R1:W-:Y:S01]  /*7f30*/  @P5 STG.E desc[UR36][R4.64+0x2a0], R11 ;  /* 0x0002a00b04005986 */ /* 0x0003e2000c101924 */
[C---:B------:R-:W-:Y:S01]  /*7f40*/  ISETP.GT.AND P5, PT, R3.reuse, RZ, P0 ;  /* 0x000000ff0300720c */ /* 0x040fe200007a4270 */
[-C--:B0-----:R-:W-:Y:S01]  /*7f50*/  FMUL R9, R110, R154.reuse ;  /* 0x0000009a6e097220 */ /* 0x081fe20000400000 */
[C---:B------:R-:W-:Y:S01]  /*7f60*/  ISETP.GT.AND P0, PT, R3.reuse, 0x8, P0 ;  /* 0x000000080300780c */ /* 0x040fe20000704270 */
[----:B------:R-:W-:Y:S01]  /*7f70*/  @P4 STG.E desc[UR36][R4.64+0x2a4], R109 ;  /* 0x0002a46d04004986 */ /* 0x000fe2000c101924 */
[C---:B------:R-:W-:Y:S02]  /*7f80*/  ISETP.GT.AND P4, PT, R3.reuse, RZ, P2 ;  /* 0x000000ff0300720c */ /* 0x040fe40001784270 */
[----:B------:R-:W-:Y:S01]  /*7f90*/  ISETP.GT.AND P2, PT, R3, 0x8, P2 ;  /* 0x000000080300780c */ /* 0x000fe20001744270 */
[----:B------:R0:W-:Y:S01]  /*7fa0*/  @P3 STG.E desc[UR36][R6.64+0x2a0], R9 ;  /* 0x0002a00906003986 */ /* 0x0001e2000c101924 */
[----:B------:R-:W-:Y:S01]  /*7fb0*/  ISETP.GT.AND P3, PT, R0, 0xb9, PT ;  /* 0x000000b90000780c */ /* 0x000fe20003f64270 */
[----:B-1----:R-:W-:-:S02]  /*7fc0*/  FMUL R11, R112, R154 ;  /* 0x0000009a700b7220 */ /* 0x002fc40000400000 */
[----:B------:R-:W-:Y:S01]  /*7fd0*/  @P1 STG.E desc[UR36][R6.64+0x2a4], R111 ;  /* 0x0002a46f06001986 */ /* 0x000fe2000c101924 */
[----:B------:R-:W-:-:S03]  /*7fe0*/  ISETP.GT.AND P1, PT, R0, 0xb8, PT ;  /* 0x000000b80000780c */ /* 0x000fc60003f24270 */
[----:B------:R1:W-:Y:S01]  /*7ff0*/  @P5 STG.E desc[UR36][R4.64+0x2c0], R11 ;  /* 0x0002c00b04005986 */ /* 0x0003e2000c101924 */
[C---:B------:R-:W-:Y:S01]  /*8000*/  ISETP.GT.AND P5, PT, R3.reuse, RZ, P1 ;  /* 0x000000ff0300720c */ /* 0x040fe20000fa4270 */
[-C--:B0-----:R-:W-:Y:S02]  /*8010*/  FMUL R9, R114, R154.reuse ;  /* 0x0000009a72097220 */ /* 0x081fe40000400000 */
[----:B------:R-:W-:Y:S01]  /*8020*/  @P4 STG.E desc[UR36][R4.64+0x2c4], R113 ;  /* 0x0002c47104004986 */ /* 0x000fe2000c101924 */
[C---:B------:R-:W-:Y:S02]  /*8030*/  ISETP.GT.AND P4, PT, R3.reuse, RZ, P3 ;  /* 0x000000ff0300720c */ /* 0x040fe40001f84270 */
[C---:B------:R-:W-:Y:S01]  /*8040*/  ISETP.GT.AND P1, PT, R3.reuse, 0x8, P1 ;  /* 0x000000080300780c */ /* 0x040fe20000f24270 */
[----:B------:R0:W-:Y:S01]  /*8050*/  @P0 STG.E desc[UR36][R6.64+0x2c0], R9 ;  /* 0x0002c00906000986 */ /* 0x0001e2000c101924 */
[----:B------:R-:W-:Y:S02]  /*8060*/  ISETP.GT.AND P0, PT, R0, 0xc0, PT ;  /* 0x000000c00000780c */ /* 0x000fe40003f04270 */
[----:B------:R-:W-:Y:S01]  /*8070*/  ISETP.GT.AND P3, PT, R3, 0x8, P3 ;  /* 0x000000080300780c */ /* 0x000fe20001f64270 */
[----:B-1----:R-:W-:Y:S01]  /*8080*/  FMUL R11, R116, R154 ;  /* 0x0000009a740b7220 */ /* 0x002fe20000400000 */
        /* <DEDUP_REMOVED lines=81> */
[----:B------:R-:W-:Y:S02]  /*85a0*/  ISETP.GT.AND P2, PT, R3, 0x8, P2 ;  /* 0x000000080300780c */ /* 0x000fe40001744270 */
[----:B------:R-:W-:Y:S01]  /*85b0*/  ISETP.GT.AND P1, PT, R0, 0xf9, PT ;  /* 0x000000f90000780c */ /* 0x000fe20003f24270 */
[----:B-1----:R-:W-:Y:S01]  /*85c0*/  FMUL R11, R144, R154 ;  /* 0x0000009a900b7220 */ /* 0x002fe20000400000 */
[----:B------:R-:W-:Y:S01]  /*85d0*/  @P3 STG.E desc[UR36][R6.64+0x3a4], R143 ;  /* 0x0003a48f06003986 */ /* 0x000fe2000c101924 */
[----:B------:R-:W-:-:S03]  /*85e0*/  ISETP.GT.AND P3, PT, R0, 0xf8, PT ;  /* 0x000000f80000780c */ /* 0x000fc60003f64270 */
[----:B------:R1:W-:Y:S01]  /*85f0*/  @P5 STG.E desc[UR36][R4.64+0x3c0], R11 ;  /* 0x0003c00b04005986 */ /* 0x0003e2000c101924 */
[C---:B------:R-:W-:Y:S02]  /*8600*/  ISETP.GT.AND P5, PT, R3.reuse, RZ, P3 ;  /* 0x000000ff0300720c */ /* 0x040fe40001fa4270 */
[C---:B------:R-:W-:Y:S01]  /*8610*/  ISETP.GT.AND P3, PT, R3.reuse, 0x8, P3 ;  /* 0x000000080300780c */ /* 0x040fe20001f64270 */
[----:B------:R-:W-:Y:S01]  /*8620*/  @P4 STG.E desc[UR36][R4.64+0x3c4], R145 ;  /* 0x0003c49104004986 */ /* 0x000fe2000c101924 */
[C---:B------:R-:W-:Y:S01]  /*8630*/  ISETP.GT.AND P4, PT, R3.reuse, RZ, P1 ;  /* 0x000000ff0300720c */ /* 0x040fe20000f84270 */
[----:B0-----:R-:W-:Y:S01]  /*8640*/  FMUL R9, R146, R154 ;  /* 0x0000009a92097220 */ /* 0x001fe20000400000 */
[----:B------:R-:W-:Y:S01]  /*8650*/  ISETP.GT.AND P1, PT, R3, 0x8, P1 ;  /* 0x000000080300780c */ /* 0x000fe20000f24270 */
[----:B------:R-:W-:Y:S02]  /*8660*/  @P0 IMAD.MOV.U32 R2, RZ, RZ, R6 ;  /* 0x000000ffff020224 */ /* 0x000fe400078e0006 */
[----:B------:R-:W-:-:S02]  /*8670*/  @P0 IMAD.MOV.U32 R3, RZ, RZ, R7 ;  /* 0x000000ffff030224 */ /* 0x000fc400078e0007 */
[----:B-1----:R-:W-:-:S03]  /*8680*/  FMUL R11, R148, R154 ;  /* 0x0000009a940b7220 */ /* 0x002fc60000400000 */
[----:B------:R0:W-:Y:S02]  /*8690*/  @P0 STG.E desc[UR36][R2.64+0x3c0], R9 ;  /* 0x0003c00902000986 */ /* 0x0001e4000c101924 */
[----:B0-----:R-:W-:Y:S02]  /*86a0*/  @P2 IMAD.MOV.U32 R2, RZ, RZ, R6 ;  /* 0x000000ffff022224 */ /* 0x001fe400078e0006 */
[----:B------:R-:W-:-:S05]  /*86b0*/  @P2 IMAD.MOV.U32 R3, RZ, RZ, R7 ;  /* 0x000000ffff032224 */ /* 0x000fca00078e0007 */
[----:B------:R0:W-:Y:S02]  /*86c0*/  @P2 STG.E desc[UR36][R2.64+0x3c4], R147 ;  /* 0x0003c49302002986 */ /* 0x0001e4000c101924 */
[----:B0-----:R-:W-:Y:S02]  /*86d0*/  @P5 IMAD.MOV.U32 R2, RZ, RZ, R4 ;  /* 0x000000ffff025224 */ /* 0x001fe400078e0004 */
[----:B------:R-:W-:-:S05]  /*86e0*/  @P5 IMAD.MOV.U32 R3, RZ, RZ, R5 ;  /* 0x000000ffff035224 */ /* 0x000fca00078e0005 */
[----:B------:R0:W-:Y:S04]  /*86f0*/  @P5 STG.E desc[UR36][R2.64+0x3e0], R11 ;  /* 0x0003e00b02005986 */ /* 0x0001e8000c101924 */
[----:B------:R1:W-:Y:S01]  /*8700*/  @P4 STG.E desc[UR36][R4.64+0x3e4], R149 ;  /* 0x0003e49504004986 */ /* 0x0003e2000c101924 */
[----:B0-----:R-:W-:Y:S02]  /*8710*/  @P3 IMAD.MOV.U32 R2, RZ, RZ, R6 ;  /* 0x000000ffff023224 */ /* 0x001fe400078e0006 */
[----:B------:R-:W-:-:S05]  /*8720*/  @P3 IMAD.MOV.U32 R3, RZ, RZ, R7 ;  /* 0x000000ffff033224 */ /* 0x000fca00078e0007 */
[----:B------:R1:W-:Y:S04]  /*8730*/  @P3 STG.E desc[UR36][R2.64+0x3e0], R13 ;  /* 0x0003e00d02003986 */ /* 0x0003e8000c101924 */
[----:B------:R1:W-:Y:S02]  /*8740*/  @P1 STG.E desc[UR36][R6.64+0x3e4], R151 ;  /* 0x0003e49706001986 */ /* 0x0003e4000c101924 */
.L_x_290:
[----:B------:R-:W-:Y:S05]  /*8750*/  BSYNC B0 ;  /* 0x0000000000007941 */ /* 0x000fea0003800000 */
.L_x_36:
[----:B01----:R-:W2:Y:S01]  /*8760*/  LDL.64 R2, [R1] ;  /* 0x0000000001027983 */ /* 0x003ea20000100a00 */
[----:B------:R-:W-:Y:S01]  /*8770*/  ULDC.64 UR4, c[0x0][0x650] ;  /* 0x0001940000047ab9 */ /* 0x000fe20000000a00 */
[----:B------:R0:W-:Y:S01]  /*8780*/  SYNCS.ARRIVE.TRANS64.A1T0 RZ, [R162+UR45], RZ ;  /* 0x000000ffa2ff79a7 */ /* 0x0001e2000810002d */
[----:B------:R-:W-:Y:S01]  /*8790*/  PRMT R0, RZ, 0x7610, R0 ;  /* 0x00007610ff007816 */ /* 0x000fe20000000000 */
[----:B------:R-:W-:Y:S02]  /*87a0*/  IMAD.MOV.U32 R19, RZ, RZ, -0x1 ;  /* 0xffffffffff137424 */ /* 0x000fe400078e00ff */
[----:B------:R-:W-:Y:S01]  /*87b0*/  IMAD.MOV.U32 R22, RZ, RZ, -0x1 ;  /* 0xffffffffff167424 */ /* 0x000fe200078e00ff */
[----:B--2---:R-:W-:-:S04]  /*87c0*/  LEA R18, P0, R2, R18, 0x1 ;  /* 0x0000001202127211 */ /* 0x004fc800078008ff */
[----:B------:R-:W-:Y:S01]  /*87d0*/  LEA.HI.X R17, R2, R17, R23, 0x1, P0 ;  /* 0x0000001102117211 */ /* 0x000fe200000f0c17 */
[----:B------:R-:W-:Y:S01]  /*87e0*/  IMAD.MOV.U32 R2, RZ, RZ, -0x1 ;  /* 0xffffffffff027424 */ /* 0x000fe200078e00ff */
[----:B------:R-:W-:-:S04]  /*87f0*/  ISETP.GE.U32.AND P0, PT, R18, UR4, PT ;  /* 0x0000000412007c0c */ /* 0x000fc8000bf06070 */
[----:B------:R-:W-:-:S13]  /*8800*/  ISETP.GE.U32.AND.EX P0, PT, R17, UR5, PT, P0 ;  /* 0x0000000511007c0c */ /* 0x000fda000bf06100 */
[----:B0-----:R-:W-:Y:S05]  /*8810*/  @P0 BRA `(.L_x_291) ;  /* 0x0000000400700947 */ /* 0x001fea0003800000 */
[----:B---3--:R-:W0:Y:S01]  /*8820*/  S2R R10, SR_CTAID.X ;  /* 0x00000000000a7919 */ /* 0x008e220000002500 */
[----:B------:R-:W1:Y:S01]  /*8830*/  LDC.64 R8, c[0x0][0x628] ;  /* 0x00018a00ff087b82 */ /* 0x000e620000000a00 */
[----:B------:R-:W-:Y:S01]  /*8840*/  ULDC UR4, c[0x0][0x150] ;  /* 0x0000540000047ab9 */ /* 0x000fe20000000800 */
[----:B----4-:R-:W-:Y:S01]  /*8850*/  IMAD.MOV.U32 R6, RZ, RZ, R18 ;  /* 0x000000ffff067224 */ /* 0x010fe200078e0012 */
[----:B------:R-:W2:Y:S01]  /*8860*/  S2R R20, SR_CTAID.Y ;  /* 0x0000000000147919 */ /* 0x000ea20000002600 */
[----:B------:R-:W-:-:S04]  /*8870*/  IMAD.MOV.U32 R7, RZ, RZ, R17 ;  /* 0x000000ffff077224 */ /* 0x000fc800078e0011 */
[----:B------:R-:W3:Y:S08]  /*8880*/  LDC R15, c[0x0][0x144] ;  /* 0x00005100ff0f7b82 */ /* 0x000ef00000000800 */
[----:B------:R-:W4:Y:S08]  /*8890*/  LDC R0, c[0x0][0x630] ;  /* 0x00018c00ff007b82 */ /* 0x000f300000000800 */
[----:B------:R-:W2:Y:S01]  /*88a0*/  LDC.64 R12, c[0x0][0x620] ;  /* 0x00018800ff0c7b82 */ /* 0x000ea20000000a00 */
[----:B-1----:R-:W-:-:S04]  /*88b0*/  ISETP.NE.U32.AND P0, PT, R8, RZ, PT ;  /* 0x000000ff0800720c */ /* 0x002fc80003f05070 */
[----:B------:R-:W-:Y:S02]  /*88c0*/  ISETP.NE.AND.EX P0, PT, R9, RZ, PT, P0 ;  /* 0x000000ff0900720c */ /* 0x000fe40003f05300 */
[----:B0-----:R-:W-:-:S05]  /*88d0*/  I2FP.F32.U32 R2, R10 ;  /* 0x0000000a00027245 */ /* 0x001fca0000201000 */
[----:B------:R-:W-:-:S04]  /*88e0*/  FMUL R2, R2, UR4 ;  /* 0x0000000402027c20 */ /* 0x000fc80008400000 */
[----:B------:R0:W1:Y:S02]  /*88f0*/  F2I.U32.TRUNC.NTZ R14, R2 ;  /* 0x00000002000e7305 */ /* 0x000064000020f000 */
[----:B---34-:R-:W-:Y:S05]  /*8900*/  @!P0 BRA `(.L_x_292) ;  /* 0x0000000000288947 */ /* 0x018fea0003800000 */
[----:B------:R-:W3:Y:S02]  /*8910*/  LDC R3, c[0x0][0x634] ;  /* 0x00018d00ff037b82 */ /* 0x000ee40000000800 */
[----:B---3--:R-:W-:-:S05]  /*8920*/  IADD3 R7, P0, R18, R3, RZ ;  /* 0x0000000312077210 */ /* 0x008fca0007f1e0ff */
[----:B------:R-:W-:-:S04]  /*8930*/  IMAD.X R11, RZ, RZ, R17, P0 ;  /* 0x000000ffff0b7224 */ /* 0x000fc800000e0611 */
[----:B0-----:R-:W-:-:S04]  /*8940*/  IMAD.WIDE.U32 R2, R11, R8, RZ ;  /* 0x000000080b027225 */ /* 0x001fc800078e00ff */
[----:B------:R-:W-:-:S04]  /*8950*/  IMAD.WIDE.U32 R4, P0, R7, R9, R2 ;  /* 0x0000000907047225 */ /* 0x000fc80007800002 */
[----:B------:R-:W-:-:S04]  /*8960*/  IMAD.WIDE.U32 R2, R7, R8, RZ ;  /* 0x0000000807027225 */ /* 0x000fc800078e00ff */
[----:B------:R-:W-:Y:S01]  /*8970*/  IMAD.X R7, RZ, RZ, RZ, P0 ;  /* 0x000000ffff077224 */ /* 0x000fe200000e06ff */
[----:B------:R-:W-:Y:S01]  /*8980*/  IADD3 RZ, P0, R3, R4, RZ ;  /* 0x0000000403ff7210 */ /* 0x000fe20007f1e0ff */
[----:B------:R-:W-:-:S04]  /*8990*/  IMAD.MOV.U32 R6, RZ, RZ, R5 ;  /* 0x000000ffff067224 */ /* 0x000fc800078e0005 */
[----:B------:R-:W-:-:S08]  /*89a0*/  IMAD.WIDE.U32.X R6, R11, R9, R6, P0 ;  /* 0x000000090b067225 */ /* 0x000fd000000e0406 */
.L_x_292:
[----:B------:R-:W3:Y:S01]  /*89b0*/  LDC.64 R26, c[0x0][0x640] ;  /* 0x00019000ff1a7b82 */ /* 0x000ee20000000a00 */
[-C--:B------:R-:W-:Y:S01]  /*89c0*/  SHF.R.U64 R11, R6, R0.reuse, R7 ;  /* 0x00000000060b7219 */ /* 0x080fe20000001207 */
[----:B------:R-:W-:Y:S01]  /*89d0*/  IMAD.MOV.U32 R19, RZ, RZ, R17 ;  /* 0x000000ffff137224 */ /* 0x000fe200078e0011 */
[----:B------:R-:W-:Y:S01]  /*89e0*/  SHF.R.U32.HI R0, RZ, R0, R7 ;  /* 0x00000000ff007219 */ /* 0x000fe20000011607 */
[----:B-1----:R-:W-:Y:S01]  /*89f0*/  IMAD.MOV R14, RZ, RZ, -R14 ;  /* 0x000000ffff0e7224 */ /* 0x002fe200078e0a0e */
[----:B------:R-:W-:Y:S01]  /*8a00*/  IADD3 R5, P0, RZ, -R11, RZ ;  /* 0x8000000bff057210 */ /* 0x000fe20007f1e0ff */
[----:B------:R-:W-:Y:S01]  /*8a10*/  ULDC UR4, c[0x0][0x154] ;  /* 0x0000550000047ab9 */ /* 0x000fe20000000800 */
[----:B------:R-:W-:Y:S01]  /*8a20*/  IMAD.MOV.U32 R7, RZ, RZ, 0x1 ;  /* 0x00000001ff077424 */ /* 0x000fe200078e00ff */
[----:B------:R-:W1:Y:S01]  /*8a30*/  LDC R4, c[0x0][0x618] ;  /* 0x00018600ff047b82 */ /* 0x000e620000000800 */
[----:B------:R-:W-:Y:S02]  /*8a40*/  IMAD R22, R15, R14, R10 ;  /* 0x0000000e0f167224 */ /* 0x000fe400078e020a */
[----:B------:R-:W-:-:S04]  /*8a50*/  IMAD.X R3, RZ, RZ, ~R0, P0 ;  /* 0x000000ffff037224 */ /* 0x000fc800000e0e00 */
[-C--:B--2---:R-:W-:Y:S01]  /*8a60*/  IMAD R0, R3, R12.reuse, RZ ;  /* 0x0000000c03007224 */ /* 0x084fe200078e02ff */
[----:B------:R-:W2:Y:S01]  /*8a70*/  LDC R6, c[0x0][0x608] ;  /* 0x00018200ff067b82 */ /* 0x000ea20000000800 */
[----:B0-----:R-:W-:-:S04]  /*8a80*/  IMAD.WIDE.U32 R2, R5, R12, R18 ;  /* 0x0000000c05027225 */ /* 0x001fc800078e0012 */
[----:B------:R-:W-:Y:S01]  /*8a90*/  IMAD R5, R5, R13, R0 ;  /* 0x0000000d05057224 */ /* 0x000fe200078e0200 */
[----:B------:R-:W-:Y:S02]  /*8aa0*/  I2FP.F32.U32 R0, R20 ;  /* 0x0000001400007245 */ /* 0x000fe40000201000 */
[----:B------:R-:W0:Y:S01]  /*8ab0*/  LDC R24, c[0x0][0x658] ;  /* 0x00019600ff187b82 */ /* 0x000e220000000800 */
[----:B------:R-:W-:Y:S01]  /*8ac0*/  IMAD.IADD R3, R3, 0x1, R5 ;  /* 0x0000000103037824 */ /* 0x000fe200078e0205 */
[----:B---3--:R-:W-:Y:S01]  /*8ad0*/  ISETP.NE.U32.AND P0, PT, R26, RZ, PT ;  /* 0x000000ff1a00720c */ /* 0x008fe20003f05070 */
[----:B------:R-:W-:Y:S01]  /*8ae0*/  FMUL R0, R0, UR4 ;  /* 0x0000000400007c20 */ /* 0x000fe20008400000 */
[----:B------:R-:W-:Y:S02]  /*8af0*/  IMAD.MOV.U32 R5, RZ, RZ, -0x1 ;  /* 0xffffffffff057424 */ /* 0x000fe400078e00ff */
[----:B------:R-:W-:Y:S01]  /*8b00*/  ISETP.NE.AND.EX P0, PT, R27, RZ, PT, P0 ;  /* 0x000000ff1b00720c */ /* 0x000fe20003f05300 */
[----:B------:R3:W4:Y:S01]  /*8b10*/  F2I.U32.TRUNC.NTZ R12, R0 ;  /* 0x00000000000c7305 */ /* 0x000722000020f000 */
[----:B------:R-:W3:Y:S01]  /*8b20*/  LDC R15, c[0x0][0x148] ;  /* 0x00005200ff0f7b82 */ /* 0x000ee20000000800 */
[----:B-1----:R-:W-:-:S02]  /*8b30*/  SHF.R.U64 R10, R2, R4, R3 ;  /* 0x00000004020a7219 */ /* 0x002fc40000001203 */
[----:B------:R-:W-:-:S05]  /*8b40*/  SHF.R.U32.HI R3, RZ, R4, R3 ;  /* 0x00000004ff037219 */ /* 0x000fca0000011603 */
[----:B------:R-:W1:Y:S01]  /*8b50*/  LDC R14, c[0x0][0x600] ;  /* 0x00018000ff0e7b82 */ /* 0x000e620000000800 */
[-CC-:B--2---:R-:W-:Y:S02]  /*8b60*/  SHF.R.U64 R8, R10, R6.reuse, R3.reuse ;  /* 0x000000060a087219 */ /* 0x184fe40000001203 */
[----:B------:R-:W-:-:S05]  /*8b70*/  SHF.R.U32.HI R3, RZ, R6, R3 ;  /* 0x00000006ff037219 */ /* 0x000fca0000011603 */
[----:B------:R-:W2:Y:S01]  /*8b80*/  LDC R21, c[0x0][0x648] ;  /* 0x00019200ff157b82 */ /* 0x000ea20000000800 */
[-CC-:B0-----:R-:W-:Y:S02]  /*8b90*/  SHF.R.U64 R13, R8, R24.reuse, R3.reuse ;  /* 0x00000018080d7219 */ /* 0x181fe40000001203 */
[-C--:B------:R-:W-:Y:S02]  /*8ba0*/  SHF.L.U32 R5, R5, R24.reuse, RZ ;  /* 0x0000001805057219 */ /* 0x080fe400000006ff */
[-C--:B------:R-:W-:Y:S01]  /*8bb0*/  SHF.R.U32.HI R3, RZ, R24.reuse, R3 ;  /* 0x00000018ff037219 */ /* 0x080fe20000011603 */
[----:B------:R-:W-:Y:S01]  /*8bc0*/  IMAD.MOV.U32 R2, RZ, RZ, R13 ;  /* 0x000000ffff027224 */ /* 0x000fe200078e000d */
[----:B------:R-:W-:Y:S01]  /*8bd0*/  SHF.L.U32 R24, R7, R24, RZ ;  /* 0x0000001807187219 */ /* 0x000fe200000006ff */
[----:B------:R-:W0:Y:S01]  /*8be0*/  LDC R25, c[0x0][0x638] ;  /* 0x00018e00ff197b82 */ /* 0x000e220000000800 */
[----:B------:R-:W-:-:S07]  /*8bf0*/  LOP3.LUT R19, RZ, R5, RZ, 0x33, !PT ;  /* 0x00000005ff137212 */ /* 0x000fce00078e33ff */
[----:B------:R-:W0:Y:S01]  /*8c00*/  LDC R28, c[0x0][0x610] ;  /* 0x00018400ff1c7b82 */ /* 0x000e220000000800 */
[----:B----4-:R-:W-:Y:S05]  /*8c10*/  @!P0 BRA `(.L_x_293) ;  /* 0x0000000000288947 */ /* 0x010fea0003800000 */
[----:B---3--:R-:W3:Y:S02]  /*8c20*/  LDC R0, c[0x0][0x64c] ;  /* 0x00019300ff007b82 */ /* 0x008ee40000000800 */
[----:B---3--:R-:W-:-:S05]  /*8c30*/  IADD3 R7, P0, R13, R0, RZ ;  /* 0x000000000d077210 */ /* 0x008fca0007f1e0ff */
        /* <DEDUP_REMOVED lines=8> */
.L_x_293:
[----:B------:R-:W4:Y:S01]  /*8cc0*/  LDC R4, c[0x0][0x65c] ;  /* 0x00019700ff047b82 */ /* 0x000f220000000800 */
[----:B--23--:R-:W-:Y:S01]  /*8cd0*/  SHF.R.U64 R0, R2, R21, R3 ;  /* 0x0000001502007219 */ /* 0x00cfe20000001203 */
[----:B-1----:R-:W-:Y:S01]  /*8ce0*/  VIADD R3, R14, 0xffffffff ;  /* 0xffffffff0e037836 */ /* 0x002fe20000000000 */
[----:B------:R-:W-:Y:S01]  /*8cf0*/  LOP3.LUT R19, R8, R19, RZ, 0xc0, !PT ;  /* 0x0000001308137212 */ /* 0x000fe200078ec0ff */
[----:B------:R-:W-:Y:S02]  /*8d00*/  IMAD.MOV R12, RZ, RZ, -R12 ;  /* 0x000000ffff0c7224 */ /* 0x000fe400078e0a0c */
[----:B------:R-:W-:Y:S01]  /*8d10*/  IMAD.MOV R2, RZ, RZ, -R0 ;  /* 0x000000ffff027224 */ /* 0x000fe200078e0a00 */
[----:B------:R-:W-:Y:S01]  /*8d20*/  LOP3.LUT R3, R10, R3, RZ, 0xc0, !PT ;  /* 0x000000030a037212 */ /* 0x000fe200078ec0ff */
[----:B------:R-:W-:Y:S02]  /*8d30*/  IMAD R19, R24, R0, R19 ;  /* 0x0000000018137224 */ /* 0x000fe400078e0213 */
[----:B0-----:R-:W-:-:S04]  /*8d40*/  IMAD R0, R2, R25, R13 ;  /* 0x0000001902007224 */ /* 0x001fc800078e020d */
[----:B------:R-:W-:Y:S01]  /*8d50*/  IMAD R2, R0, R14, R3 ;  /* 0x0000000e00027224 */ /* 0x000fe200078e0203 */
[----:B----4-:R-:W-:Y:S01]  /*8d60*/  ISETP.NE.AND P0, PT, R4, 0x1, PT ;  /* 0x000000010400780c */ /* 0x010fe20003f05270 */
[----:B------:R-:W-:-:S05]  /*8d70*/  IMAD.MOV.U32 R4, RZ, RZ, 0x1 ;  /* 0x00000001ff047424 */ /* 0x000fca00078e00ff */
[----:B------:R-:W-:-:S07]  /*8d80*/  PRMT R0, R4, 0x7610, R0 ;  /* 0x0000761004007816 */ /* 0x000fce0000000000 */
[----:B------:R-:W-:-:S04]  /*8d90*/  @P0 IMAD R22, R15, R12, R20 ;  /* 0x0000000c0f160224 */ /* 0x000fc800078e0214 */
[----:B------:R-:W-:-:S05]  /*8da0*/  IMAD R19, R19, R28, R22 ;  /* 0x0000001c13137224 */ /* 0x000fca00078e0216 */
[----:B------:R-:W-:Y:S02]  /*8db0*/  SEL R22, R2, R19, !P0 ;  /* 0x0000001302167207 */ /* 0x000fe40004000000 */
[----:B------:R-:W-:Y:S01]  /*8dc0*/  SEL R19, R19, R2, !P0 ;  /* 0x0000000213137207 */ /* 0x000fe20004000000 */
[----:B------:R-:W-:-:S07]  /*8dd0*/  IMAD.MOV.U32 R2, RZ, RZ, R11 ;  /* 0x000000ffff027224 */ /* 0x000fce00078e000b */
.L_x_291:
[----:B------:R-:W-:Y:S02]  /*8de0*/  LOP3.LUT P0, RZ, R0, 0xff, RZ, 0xc0, !PT ;  /* 0x000000ff00ff7812 */ /* 0x000fe4000780c0ff */
[----:B------:R-:W-:-:S11]  /*8df0*/  LOP3.LUT R173, R173, 0x1, RZ, 0x3c, !PT ;  /* 0x00000001adad7812 */ /* 0x000fd600078e3cff */
[----:B------:R-:W-:Y:S05]  /*8e00*/  @P0 BRA `(.L_x_294) ;  /* 0xffffff8800280947 */ /* 0x000fea000383ffff */
[----:B------:R-:W-:Y:S05]  /*8e10*/  EXIT ;  /* 0x000000000000794d */ /* 0x000fea0003800000 */
.L_x_17:
[----:B------:R-:W-:-:S08]  /*8e20*/  ISETP.NE.AND P0, PT, R5, RZ, PT ;  /* 0x000000ff0500720c */ /* 0x000fd00003f05270 */
[----:B0-----:R-:W0:-:S00]  /*8e30*/  USETMAXREG.DEALLOC.CTAPOOL 0x28 ;  /* 0x00000028000079c8 */ /* 0x001e0000080e0500 */
[----:B------:R-:W-:Y:S05]  /*8e40*/  @P0 EXIT ;  /* 0x000000000000094d */ /* 0x000fea0003800000 */
[----:B0-----:R-:W-:Y:S01]  /*8e50*/  LOP3.LUT P0, RZ, R8, 0xff, RZ, 0xc0, !PT ;  /* 0x000000ff08ff7812 */ /* 0x001fe2000780c0ff */
[----:B------:R-:W-:Y:S02]  /*8e60*/  IMAD.MOV.U32 R0, RZ, RZ, 0x1 ;  /* 0x00000001ff007424 */ /* 0x000fe400078e00ff */
[----:B------:R-:W-:-:S10]  /*8e70*/  IMAD.MOV.U32 R7, RZ, RZ, RZ ;  /* 0x000000ffff077224 */ /* 0x000fd400078e00ff */
[----:B------:R-:W-:Y:S05]  /*8e80*/  @!P0 BRA `(.L_x_295) ;  /* 0x0000000c00388947 */ /* 0x000fea0003800000 */
[----:B------:R-:W0:Y:S01]  /*8e90*/  S2R R9, SR_CgaCtaId ;  /* 0x0000000000097919 */ /* 0x000e220000008800 */
[----:B------:R-:W-:Y:S01]  /*8ea0*/  LOP3.LUT P0, RZ, R4, 0x1f, RZ, 0xc0, !PT ;  /* 0x0000001f04ff7812 */ /* 0x000fe2000780c0ff */
[----:B------:R-:W-:Y:S01]  /*8eb0*/  ULDC UR5, c[0x0][0x658] ;  /* 0x0001960000057ab9 */ /* 0x000fe20000000800 */
[----:B------:R-:W-:Y:S01]  /*8ec0*/  UMOV UR6, 0xffffffff ;  /* 0xffffffff00067882 */ /* 0x000fe20000000000 */
[----:B------:R-:W-:Y:S01]  /*8ed0*/  BSSY B0, `(.L_x_295) ;  /* 0x00000c9000007945 */ /* 0x000fe20003800000 */
[----:B------:R-:W-:Y:S01]  /*8ee0*/  USHF.L.U32 UR6, UR6, UR5, URZ ;  /* 0x0000000506067299 */ /* 0x000fe2000800063f */
[C---:B------:R-:W-:Y:S01]  /*8ef0*/  ISETP.NE.AND P2, PT, R3.reuse, RZ, PT ;  /* 0x000000ff0300720c */ /* 0x040fe20003f45270 */
[----:B------:R-:W-:Y:S01]  /*8f00*/  IMAD.MOV.U32 R8, RZ, RZ, 0x1 ;  /* 0x00000001ff087424 */ /* 0x000fe200078e00ff */
[----:B------:R-:W-:Y:S01]  /*8f10*/  ISETP.NE.OR P0, PT, R3, RZ, !P0 ;  /* 0x000000ff0300720c */ /* 0x000fe20004705670 */
[----:B------:R-:W-:Y:S01]  /*8f20*/  IMAD.MOV.U32 R0, RZ, RZ, 0x1 ;  /* 0x00000001ff007424 */ /* 0x000fe200078e00ff */
[----:B------:R-:W-:Y:S01]  /*8f30*/  LOP3.LUT R6, R16, 0x2, RZ, 0xfc, !PT ;  /* 0x0000000210067812 */ /* 0x000fe200078efcff */
[----:B------:R-:W-:Y:S01]  /*8f40*/  IMAD.MOV.U32 R7, RZ, RZ, RZ ;  /* 0x000000ffff077224 */ /* 0x000fe200078e00ff */
[----:B------:R-:W-:Y:S01]  /*8f50*/  ULDC UR4, c[0x0][0x600] ;  /* 0x0001800000047ab9 */ /* 0x000fe20000000800 */
[----:B------:R-:W-:Y:S01]  /*8f60*/  UMOV UR7, 0x1 ;  /* 0x0000000100077882 */ /* 0x000fe20000000000 */
[----:B------:R-:W-:-:S02]  /*8f70*/  UIADD3 UR19, UR40, 0x1, URZ ;  /* 0x0000000128137890 */ /* 0x000fc4000fffe03f */
[----:B------:R-:W-:Y:S02]  /*8f80*/  UIADD3 UR15, UR4, -0x1, URZ ;  /* 0xffffffff040f7890 */ /* 0x000fe4000fffe03f */
[----:B------:R-:W-:Y:S02]  /*8f90*/  USHF.L.U32 UR17, UR7, UR5, URZ ;  /* 0x0000000507117299 */ /* 0x000fe4000800063f */
[----:B------:R-:W-:Y:S01]  /*8fa0*/  ULOP3.LUT UR16, URZ, UR6, URZ, 0x33, !UPT ;  /* 0x000000063f107292 */ /* 0x000fe2000f8e333f */
[----:B------:R-:W-:Y:S01]  /*8fb0*/  ULDC.64 UR20, c[0x0][0x198] ;  /* 0x0000660000147ab9 */ /* 0x000fe20000000a00 */
[C---:B0-----:R-:W-:Y:S02]  /*8fc0*/  IMAD.SHL.U32 R10, R9.reuse, 0x20, RZ ;  /* 0x00000020090a7824 */ /* 0x041fe400078e00ff */
[----:B------:R-:W-:-:S03]  /*8fd0*/  IMAD.SHL.U32 R9, R9, 0x400, RZ ;  /* 0x0000040009097824 */ /* 0x000fc600078e00ff */
[----:B------:R-:W-:-:S07]  /*8fe0*/  LOP3.LUT R10, R10, 0xe0, RZ, 0xc0, !PT ;  /* 0x000000e00a0a7812 */ /* 0x000fce00078ec0ff */
.L_x_307:
[----:B------:R-:W-:-:S03]  /*8ff0*/  UMOV UR4, 0xffffffff ;  /* 0xffffffff00047882 */ /* 0x000fc60000000000 */
[----:B------:R-:W-:Y:S05]  /*9000*/  BRA.DIV UR4, `(.L_x_296) ;  /* 0x0000001204107947 */ /* 0x000fea000b800000 */
[----:B------:R-:W-:-:S13]  /*9010*/  ELECT P6, URZ, PT ;  /* 0x00000000003f782f */ /* 0x000fda00038c0000 */
.L_x_321:
[----:B------:R-:W0:Y:S01]  /*9020*/  LDC R3, c[0x0][0x28c] ;  /* 0x0000a300ff037b82 */ /* 0x000e220000000800 */
[----:B------:R-:W-:Y:S01]  /*9030*/  BSSY B1, `(.L_x_297) ;  /* 0x0000039000017945 */ /* 0x000fe20003800000 */
[----:B0-----:R-:W-:-:S13]  /*9040*/  ISETP.LT.OR P6, PT, R3, 0x1, !P6 ;  /* 0x000000010300780c */ /* 0x001fda00077c1670 */
[----:B------:R-:W-:Y:S05]  /*9050*/  @P6 BRA `(.L_x_298) ;  /* 0x0000000000d86947 */ /* 0x000fea0003800000 */
[----:B------:R-:W-:Y:S02]  /*9060*/  IMAD.SHL.U32 R19, R19, 0x40, RZ ;  /* 0x0000004013137824 */ /* 0x000fe400078e00ff */
[----:B------:R-:W-:Y:S02]  /*9070*/  IMAD R22, R22, 0x100, R10 ;  /* 0x0000010016167824 */ /* 0x000fe400078e020a */
[----:B------:R-:W-:Y:S02]  /*9080*/  IMAD.MOV.U32 R15, RZ, RZ, RZ ;  /* 0x000000ffff0f7224 */ /* 0x000fe400078e00ff */
[----:B------:R-:W-:Y:S02]  /*9090*/  IMAD.U32 R20, RZ, RZ, UR19 ;  /* 0x00000013ff147e24 */ /* 0x000fe4000f8e00ff */
[----:B------:R-:W-:Y:S02]  /*90a0*/  IMAD.MOV.U32 R3, RZ, RZ, R0 ;  /* 0x000000ffff037224 */ /* 0x000fe400078e0000 */
[----:B------:R-:W-:-:S07]  /*90b0*/  IMAD.MOV.U32 R4, RZ, RZ, R7 ;  /* 0x000000ffff047224 */ /* 0x000fce00078e0007 */
.L_x_302:
[----:B------:R-:W0:Y:S01]  /*90c0*/  S2R R12, SR_CgaCtaId ;  /* 0x00000000000c7919 */ /* 0x000e220000008800 */
[----:B------:R-:W-:Y:S01]  /*90d0*/  MOV R5, 0x400 ;  /* 0x0000040000057802 */ /* 0x000fe20000000f00 */
[----:B------:R-:W1:Y:S03]  /*90e0*/  @!P2 LDC R11, c[0x0][0x500] ;  /* 0x00014000ff0bab82 */ /* 0x000e660000000800 */
[----:B0-----:R-:W-:Y:S02]  /*90f0*/  LEA R13, R12, R5, 0x18 ;  /* 0x000000050c0d7211 */ /* 0x001fe400078ec0ff */
[----:B------:R-:W-:-:S03]  /*9100*/  SHF.L.U32 R5, R3, 0x1f, RZ ;  /* 0x0000001f03057819 */ /* 0x000fc600000006ff */
[----:B------:R-:W-:-:S04]  /*9110*/  IMAD R14, R4, 0x8, R13 ;  /* 0x00000008040e7824 */ /* 0x000fc800078e020d */
[----:B------:R-:W0:Y:S02]  /*9120*/  SYNCS.PHASECHK.TRANS64.TRYWAIT P1, [R14+URZ+0x28], R5 ;  /* 0x000028050e0075a7 */ /* 0x000e24000802017f */
[----:B01----:R-:W-:Y:S05]  /*9130*/  @!P1 BRA `(.L_x_299) ;  /* 0x0000000c00e49947 */ /* 0x003fea0003800000 */
.L_x_322:
[----:B0-----:R-:W-:Y:S01]  /*9140*/  PRMT R5, R6, 0x9910, RZ ;  /* 0x0000991006057816 */ /* 0x001fe200000000ff */
[----:B------:R0:W-:Y:S03]  /*9150*/  @!P2 SYNCS.ARRIVE.TRANS64 RZ, [R14+URZ], R11 ;  /* 0x0000000b0effa9a7 */ /* 0x0001e6000800003f */
[----:B------:R-:W-:-:S13]  /*9160*/  ISETP.NE.AND P1, PT, R5, 0x2, PT ;  /* 0x000000020500780c */ /* 0x000fda0003f25270 */
[----:B0-----:R-:W-:Y:S05]  /*9170*/  @P1 BRA `(.L_x_300) ;  /* 0x0000000000041947 */ /* 0x001fea0003800000 */
[----:B------:R-:W-:Y:S01]  /*9180*/  BPT.TRAP 0x1 ;  /* 0x000000040000795c */ /* 0x000fe20000300000 */
.L_x_300:
[----:B------:R-:W-:Y:S05]  /*9190*/  @P0 BRA `(.L_x_301) ;  /* 0x0000000000040947 */ /* 0x000fea0003800000 */
[----:B------:R-:W-:Y:S01]  /*91a0*/  BPT.TRAP 0x1 ;  /* 0x000000040000795c */ /* 0x000fe20000300000 */
.L_x_301:
[----:B------:R-:W-:Y:S01]  /*91b0*/  IMAD.SHL.U32 R12, R4, 0x2000, RZ ;  /* 0x00002000040c7824 */ /* 0x000fe200078e00ff */
[----:B------:R-:W-:Y:S01]  /*91c0*/  R2UR UR9, R14 ;  /* 0x000000000e0972ca */ /* 0x000fe200000e0000 */
[----:B------:R-:W-:Y:S01]  /*91d0*/  VIADD R20, R20, 0xffffffff ;  /* 0xffffffff14147836 */ /* 0x000fe20000000000 */
[----:B------:R-:W-:Y:S01]  /*91e0*/  R2UR UR11, R19 ;  /* 0x00000000130b72ca */ /* 0x000fe200000e0000 */
[----:B------:R-:W-:Y:S01]  /*91f0*/  UIADD3 UR4, UP0, UR20, 0xf0, URZ ;  /* 0x000000f014047890 */ /* 0x000fe2000ff1e03f */
[----:B------:R-:W-:Y:S01]  /*9200*/  LOP3.LUT R5, R12, 0x1c00, R9, 0xf8, !PT ;  /* 0x00001c000c057812 */ /* 0x000fe200078ef809 */
[----:B------:R-:W-:Y:S01]  /*9210*/  UIADD3 UR22, UP1, UR20, 0x1f0, URZ ;  /* 0x000001f014167890 */ /* 0x000fe2000ff3e03f */
[----:B------:R-:W-:Y:S01]  /*9220*/  IADD3 R12, R13, 0x180, R12 ;  /* 0x000001800d0c7810 */ /* 0x000fe20007ffe00c */
[----:B------:R-:W-:Y:S01]  /*9230*/  UIADD3.X UR5, URZ, UR21, URZ, UP0, !UPT ;  /* 0x000000153f057290 */ /* 0x000fe200087fe43f */
[----:B------:R-:W-:Y:S01]  /*9240*/  R2UR UR10, R15 ;  /* 0x000000000f0a72ca */ /* 0x000fe200000e0000 */
[----:B------:R-:W-:Y:S01]  /*9250*/  IMAD R5, R5, 0x4, R13 ;  /* 0x0000000405057824 */ /* 0x000fe200078e020d */
[----:B------:R-:W-:Y:S01]  /*9260*/  R2UR UR13, R12 ;  /* 0x000000000c0d72ca */ /* 0x000fe200000e0000 */
[----:B------:R-:W-:Y:S01]  /*9270*/  VIADD R4, R4, 0x1 ;  /* 0x0000000104047836 */ /* 0x000fe20000000000 */
[----:B------:R-:W-:Y:S01]  /*9280*/  R2UR UR12, R2 ;  /* 0x00000000020c72ca */ /* 0x000fe200000e0000 */
[----:B------:R-:W-:Y:S01]  /*9290*/  UIADD3.X UR23, URZ, UR21, URZ, UP1, !UPT ;  /* 0x000000153f177290 */ /* 0x000fe20008ffe43f */
[----:B------:R-:W-:Y:S01]  /*92a0*/  R2UR UR8, R5 ;  /* 0x00000000050872ca */ /* 0x000fe200000e0000 */
[----:B------:R-:W-:Y:S01]  /*92b0*/  UMOV UR6, 0x0 ;  /* 0x0000000000067882 */ /* 0x000fe20000000000 */
[----:B------:R-:W-:Y:S01]  /*92c0*/  R2UR UR18, R22 ;  /* 0x00000000161272ca */ /* 0x000fe200000e0000 */
[----:B------:R-:W-:Y:S01]  /*92d0*/  UMOV UR7, 0x10000000 ;  /* 0x1000000000077882 */ /* 0x000fe20000000000 */
[----:B------:R-:W-:Y:S01]  /*92e0*/  ISETP.GT.AND P3, PT, R20, 0x1, PT ;  /* 0x000000011400780c */ /* 0x000fe20003f64270 */
[----:B------:R-:W-:Y:S01]  /*92f0*/  UMOV UR24, 0xff0000 ;  /* 0x00ff000000187882 */ /* 0x000fe20000000000 */
[----:B------:R-:W-:Y:S01]  /*9300*/  ISETP.NE.AND P1, PT, R4, 0x5, PT ;  /* 0x000000050400780c */ /* 0x000fe20003f25270 */
[----:B------:R-:W-:-:S03]  /*9310*/  VIADD R15, R15, 0x20 ;  /* 0x000000200f0f7836 */ /* 0x000fc60000000000 */
[----:B------:R-:W-:Y:S02]  /*9320*/  SEL R12, RZ, 0x1, P1 ;  /* 0x00000001ff0c7807 */ /* 0x000fe40000800000 */
[----:B------:R-:W-:Y:S01]  /*9330*/  SEL R4, R4, RZ, P1 ;  /* 0x000000ff04047207 */ /* 0x000fe20000800000 */
[----:B------:R-:W-:Y:S01]  /*9340*/  UIADD3 UR14, UR8, 0xa180, URZ ;  /* 0x0000a180080e7890 */ /* 0x000fe2000fffe03f */
[----:B------:R-:W-:Y:S02]  /*9350*/  LOP3.LUT R3, R3, R12, RZ, 0x3c, !PT ;  /* 0x0000000c03037212 */ /* 0x000fe400078e3cff */
[----:B------:R-:W-:Y:S02]  /*9360*/  UMOV UR8, UR13 ;  /* 0x0000000d00087c82 */ /* 0x000fe40008000000 */
[----:B------:R0:W-:Y:S02]  /*9370*/  UTMALDG.3D [UR8], [UR4], desc[UR6] ;  /* 0x00000608040075b4 */ /* 0x0001e40008011000 */
[----:B0-----:R-:W-:Y:S01]  /*9380*/  UMOV UR8, UR14 ;  /* 0x0000000e00087c82 */ /* 0x001fe20008000000 */
[----:B------:R-:W-:-:S02]  /*9390*/  UMOV UR11, UR18 ;  /* 0x00000012000b7c82 */ /* 0x000fc40008000000 */
[----:B------:R0:W-:Y:S02]  /*93a0*/  UTMALDG.3D.MULTICAST [UR8], [UR22], UR24, desc[UR6] ;  /* 0x00000608160073b4 */ /* 0x0001e40008011818 */
[----:B0-----:R-:W-:Y:S05]  /*93b0*/  @P3 BRA `(.L_x_302) ;  /* 0xfffffffc00403947 */ /* 0x001fea000383ffff */
.L_x_298:
[----:B------:R-:W-:Y:S05]  /*93c0*/  BSYNC B1 ;  /* 0x0000000000017941 */ /* 0x000fea0003800000 */
.L_x_297:
[----:B------:R-:W2:Y:S01]  /*93d0*/  LDL.64 R12, [R1] ;  /* 0x00000000010c7983 */ /* 0x000ea20000100a00 */
[----:B------:R-:W-:Y:S01]  /*93e0*/  LOP3.LUT P4, RZ, R8, 0xff, RZ, 0xc0, !PT ;  /* 0x000000ff08ff7812 */ /* 0x000fe2000788c0ff */
[----:B------:R-:W-:Y:S01]  /*93f0*/  VIADD R4, R7, UR40 ;  /* 0x0000002807047c36 */ /* 0x000fe20008000000 */
[----:B------:R-:W-:Y:S01]  /*9400*/  ULDC.64 UR4, c[0x0][0x650] ;  /* 0x0001940000047ab9 */ /* 0x000fe20000000a00 */
[----:B------:R-:W-:Y:S01]  /*9410*/  IMAD.U32 R7, RZ, RZ, UR40 ;  /* 0x00000028ff077e24 */ /* 0x000fe2000f8e00ff */
[----:B------:R-:W-:Y:S01]  /*9420*/  UISETP.GE.U32.AND UP0, UPT, UR40, 0x5, UPT ;  /* 0x000000052800788c */ /* 0x000fe2000bf06070 */
[----:B------:R-:W-:Y:S01]  /*9430*/  BSSY B1, `(.L_x_303) ;  /* 0x0000070000017945 */ /* 0x000fe20003800000 */
[----:B------:R-:W-:Y:S01]  /*9440*/  ISETP.GT.U32.AND P1, PT, R4, 0x4, PT ;  /* 0x000000040400780c */ /* 0x000fe20003f24070 */
[----:B------:R-:W-:Y:S01]  /*9450*/  IMAD.MOV.U32 R19, RZ, RZ, -0x1 ;  /* 0xffffffffff137424 */ /* 0x000fe200078e00ff */
[----:B------:R-:W-:Y:S01]  /*9460*/  PRMT R8, RZ, 0x7610, R8 ;  /* 0x00007610ff087816 */ /* 0x000fe20000000008 */
[----:B------:R-:W-:Y:S01]  /*9470*/  IMAD.MOV.U32 R22, RZ, RZ, -0x1 ;  /* 0xffffffffff167424 */ /* 0x000fe200078e00ff */
[----:B------:R-:W-:-:S02]  /*9480*/  ISETP.LT.U32.AND P1, PT, R7, 0x5, P1 ;  /* 0x000000050700780c */ /* 0x000fc40000f21070 */
[----:B------:R-:W-:Y:S01]  /*9490*/  PLOP3.LUT P3, PT, PT, PT, UP0, 0x80, 0x0 ;  /* 0x000000000000781c */ /* 0x000fe20003f6f008 */
[----:B------:R-:W0:Y:S01]  /*94a0*/  @P4 S2R R3, SR_CgaCtaId ;  /* 0x0000000000034919 */ /* 0x000e220000008800 */
[----:B------:R-:W-:-:S04]  /*94b0*/  @P4 MOV R2, 0x400 ;  /* 0x0000040000024802 */ /* 0x000fc80000000f00 */
[----:B0-----:R-:W-:Y:S01]  /*94c0*/  @P4 LEA R5, R3, R2, 0x18 ;  /* 0x0000000203054211 */ /* 0x001fe200078ec0ff */
[----:B------:R-:W-:-:S03]  /*94d0*/  IMAD.WIDE.U32 R2, R4, -0x33333333, RZ ;  /* 0xcccccccd04027825 */ /* 0x000fc600078e00ff */
[----:B------:R0:W-:Y:S01]  /*94e0*/  @P4 SYNCS.ARRIVE.TRANS64.A1T0 RZ, [R5+URZ+0x88], RZ ;  /* 0x000088ff05ff49a7 */ /* 0x0001e2000810003f */
[----:B------:R-:W-:Y:S01]  /*94f0*/  IMAD.MOV.U32 R2, RZ, RZ, -0x1 ;  /* 0xffffffffff027424 */ /* 0x000fe200078e00ff */
[----:B0-----:R-:W-:Y:S02]  /*9500*/  SHF.R.U32.HI R5, RZ, 0x2, R3 ;  /* 0x00000002ff057819 */ /* 0x001fe40000011603 */
[----:B------:R-:W-:-:S03]  /*9510*/  SEL R3, RZ, 0x1, !P1 ;  /* 0x00000001ff037807 */ /* 0x000fc60004800000 */
[----:B------:R-:W-:Y:S01]  /*9520*/  IMAD R7, R5, -0x5, R4 ;  /* 0xfffffffb05077824 */ /* 0x000fe200078e0204 */
[----:B------:R-:W-:Y:S02]  /*9530*/  LOP3.LUT R0, R0, R3, RZ, 0x3c, !PT ;  /* 0x0000000300007212 */ /* 0x000fe400078e3cff */
[----:B------:R-:W-:Y:S02]  /*9540*/  PRMT R3, RZ, 0x7610, R3 ;  /* 0x00007610ff037816 */ /* 0x000fe40000000003 */
[----:B------:R-:W-:Y:S02]  /*9550*/  @P3 LOP3.LUT R0, R0, 0x1, R5, 0x78, !PT ;  /* 0x0000000100003812 */ /* 0x000fe400078e7805 */
[----:B--2---:R-:W-:-:S04]  /*9560*/  IADD3 R18, P4, R18, R12, RZ ;  /* 0x0000000c12127210 */ /* 0x004fc80007f9e0ff */
[----:B------:R-:W-:Y:S01]  /*9570*/  ISETP.GE.U32.AND P1, PT, R18, UR4, PT ;  /* 0x0000000412007c0c */ /* 0x000fe2000bf26070 */
[----:B------:R-:W-:-:S05]  /*9580*/  IMAD.X R17, R17, 0x1, R23, P4 ;  /* 0x0000000111117824 */ /* 0x000fca00020e0617 */
[----:B------:R-:W-:-:S13]  /*9590*/  ISETP.GE.U32.AND.EX P1, PT, R17, UR5, PT, P1 ;  /* 0x0000000511007c0c */ /* 0x000fda000bf26110 */
[----:B------:R-:W-:Y:S05]  /*95a0*/  @P1 BRA `(.L_x_304) ;  /* 0x0000000400601947 */ /* 0x000fea0003800000 */
[----:B------:R-:W0:Y:S01]  /*95b0*/  S2R R12, SR_CTAID.X ;  /* 0x00000000000c7919 */ /* 0x000e220000002500 */
[----:B------:R-:W-:Y:S01]  /*95c0*/  ULDC.64 UR4, c[0x0][0x628] ;  /* 0x00018a0000047ab9 */ /* 0x000fe20000000a00 */
[----:B------:R-:W-:Y:S01]  /*95d0*/  ULDC UR7, c[0x0][0x630] ;  /* 0x00018c0000077ab9 */ /* 0x000fe20000000800 */
[----:B------:R-:W-:Y:S01]  /*95e0*/  ISETP.NE.U32.AND P1, PT, RZ, UR4, PT ;  /* 0x00000004ff007c0c */ /* 0x000fe2000bf25070 */
[----:B------:R-:W1:Y:S01]  /*95f0*/  S2R R13, SR_CTAID.Y ;  /* 0x00000000000d7919 */ /* 0x000e620000002600 */
[----:B------:R-:W-:Y:S01]  /*9600*/  ULDC UR8, c[0x0][0x150] ;  /* 0x0000540000087ab9 */ /* 0x000fe20000000800 */
[----:B------:R-:W-:Y:S01]  /*9610*/  IMAD.MOV.U32 R2, RZ, RZ, R18 ;  /* 0x000000ffff027224 */ /* 0x000fe200078e0012 */
[----:B------:R-:W-:Y:S01]  /*9620*/  ISETP.NE.AND.EX P1, PT, RZ, UR5, PT, P1 ;  /* 0x00000005ff007c0c */ /* 0x000fe2000bf25310 */
[----:B------:R-:W-:Y:S01]  /*9630*/  IMAD.MOV.U32 R3, RZ, RZ, R17 ;  /* 0x000000ffff037224 */ /* 0x000fe200078e0011 */
[----:B0-----:R-:W-:-:S11]  /*9640*/  I2FP.F32.U32 R14, R12 ;  /* 0x0000000c000e7245 */ /* 0x001fd60000201000 */
[----:B------:R-:W-:Y:S05]  /*9650*/  @!P1 BRA `(.L_x_305) ;  /* 0x0000000000289947 */ /* 0x000fea0003800000 */
[----:B------:R-:W-:Y:S02]  /*9660*/  ULDC UR6, c[0x0][0x634] ;  /* 0x00018d0000067ab9 */ /* 0x000fe40000000800 */
[----:B------:R-:W-:-:S05]  /*9670*/  IADD3 R3, P1, R18, UR6, RZ ;  /* 0x0000000612037c10 */ /* 0x000fca000ff3e0ff */
[----:B------:R-:W-:-:S04]  /*9680*/  IMAD.X R11, RZ, RZ, R17, P1 ;  /* 0x000000ffff0b7224 */ /* 0x000fc800008e0611 */
[----:B------:R-:W-:-:S04]  /*9690*/  IMAD.WIDE.U32 R4, R11, UR4, RZ ;  /* 0x000000040b047c25 */ /* 0x000fc8000f8e00ff */
[----:B------:R-:W-:-:S04]  /*96a0*/  IMAD.WIDE.U32 R4, P1, R3, UR5, R4 ;  /* 0x0000000503047c25 */ /* 0x000fc8000f820004 */
[----:B------:R-:W-:-:S04]  /*96b0*/  IMAD.WIDE.U32 R2, R3, UR4, RZ ;  /* 0x0000000403027c25 */ /* 0x000fc8000f8e00ff */
[----:B------:R-:W-:Y:S01]  /*96c0*/  IMAD.MOV.U32 R2, RZ, RZ, R5 ;  /* 0x000000ffff027224 */ /* 0x000fe200078e0005 */
[----:B------:R-:W-:Y:S01]  /*96d0*/  IADD3 RZ, P3, R3, R4, RZ ;  /* 0x0000000403ff7210 */ /* 0x000fe20007f7e0ff */
[----:B------:R-:W-:-:S04]  /*96e0*/  IMAD.X R3, RZ, RZ, RZ, P1 ;  /* 0x000000ffff037224 */ /* 0x000fc800008e06ff */
[----:B------:R-:W-:-:S08]  /*96f0*/  IMAD.WIDE.U32.X R2, R11, UR5, R2, P3 ;  /* 0x000000050b027c25 */ /* 0x000fd000098e0402 */
.L_x_305:
[----:B------:R-:W0:Y:S01]  /*9700*/  LDC R21, c[0x0][0x65c] ;  /* 0x00019700ff157b82 */ /* 0x000e220000000800 */
[--C-:B------:R-:W-:Y:S01]  /*9710*/  SHF.R.U64 R11, R2, UR7, R3.reuse ;  /* 0x00000007020b7c19 */ /* 0x100fe20008001203 */
[----:B------:R-:W-:Y:S01]  /*9720*/  FMUL R14, R14, UR8 ;  /* 0x000000080e0e7c20 */ /* 0x000fe20008400000 */
[----:B------:R-:W-:Y:S01]  /*9730*/  SHF.R.U32.HI R2, RZ, UR7, R3 ;  /* 0x00000007ff027c19 */ /* 0x000fe20008011603 */
[----:B------:R-:W-:Y:S01]  /*9740*/  ULDC UR6, c[0x0][0x154] ;  /* 0x0000550000067ab9 */ /* 0x000fe20000000800 */
[----:B------:R-:W-:Y:S01]  /*9750*/  IADD3 R15, P1, RZ, -R11, RZ ;  /* 0x8000000bff0f7210 */ /* 0x000fe20007f3e0ff */
[----:B------:R-:W-:Y:S01]  /*9760*/  ULDC.64 UR4, c[0x0][0x620] ;  /* 0x0001880000047ab9 */ /* 0x000fe20000000a00 */
[----:B-1----:R-:W-:Y:S01]  /*9770*/  I2FP.F32.U32 R3, R13 ;  /* 0x0000000d00037245 */ /* 0x002fe20000201000 */
[----:B------:R-:W1:Y:S01]  /*9780*/  LDC R19, c[0x0][0x144] ;  /* 0x00005100ff137b82 */ /* 0x000e620000000800 */
[----:B------:R-:W2:Y:S01]  /*9790*/  F2I.U32.TRUNC.NTZ R14, R14 ;  /* 0x0000000e000e7305 */ /* 0x000ea2000020f000 */
[----:B------:R-:W-:-:S02]  /*97a0*/  IMAD.X R2, RZ, RZ, ~R2, P1 ;  /* 0x000000ffff027224 */ /* 0x000fc400008e0e02 */
[----:B------:R-:W-:Y:S01]  /*97b0*/  FMUL R4, R3, UR6 ;  /* 0x0000000603047c20 */ /* 0x000fe20008400000 */
[----:B------:R-:W-:Y:S01]  /*97c0*/  IMAD.MOV.U32 R3, RZ, RZ, R17 ;  /* 0x000000ffff037224 */ /* 0x000fe200078e0011 */
[----:B------:R-:W-:Y:S01]  /*97d0*/  ULDC.64 UR6, c[0x0][0x640] ;  /* 0x0001900000067ab9 */ /* 0x000fe20000000a00 */
[----:B------:R-:W-:Y:S01]  /*97e0*/  IMAD R2, R2, UR4, RZ ;  /* 0x0000000402027c24 */ /* 0x000fe2000f8e02ff */
[----:B------:R-:W3:Y:S01]  /*97f0*/  LDC R20, c[0x0][0x148] ;  /* 0x00005200ff147b82 */ /* 0x000ee20000000800 */
[----:B------:R-:W-:Y:S01]  /*9800*/  ISETP.NE.U32.AND P1, PT, RZ, UR6, PT ;  /* 0x00000006ff007c0c */ /* 0x000fe2000bf25070 */
[----:B------:R-:W4:Y:S01]  /*9810*/  F2I.U32.TRUNC.NTZ R4, R4 ;  /* 0x0000000400047305 */ /* 0x000f22000020f000 */
[----:B------:R-:W-:Y:S02]  /*9820*/  IMAD R5, R15, UR5, R2 ;  /* 0x000000050f057c24 */ /* 0x000fe4000f8e0202 */
[----:B------:R-:W-:Y:S01]  /*9830*/  IMAD.MOV.U32 R2, RZ, RZ, R18 ;  /* 0x000000ffff027224 */ /* 0x000fe200078e0012 */
[----:B------:R-:W-:-:S02]  /*9840*/  ISETP.NE.AND.EX P1, PT, RZ, UR7, PT, P1 ;  /* 0x00000007ff007c0c */ /* 0x000fc4000bf25310 */
[----:B0-----:R-:W-:Y:S01]  /*9850*/  ISETP.NE.AND P4, PT, R21, 0x1, PT ;  /* 0x000000011500780c */ /* 0x001fe20003f85270 */
[----:B------:R-:W-:Y:S01]  /*9860*/  IMAD.WIDE.U32 R2, R15, UR4, R2 ;  /* 0x000000040f027c25 */ /* 0x000fe2000f8e0002 */
[----:B------:R-:W-:-:S03]  /*9870*/  ULDC UR4, c[0x0][0x618] ;  /* 0x0001860000047ab9 */ /* 0x000fc60000000800 */
[----:B--2---:R-:W-:Y:S02]  /*9880*/  IMAD.MOV R14, RZ, RZ, -R14 ;  /* 0x000000ffff0e7224 */ /* 0x004fe400078e0a0e */
[----:B------:R-:W-:Y:S02]  /*9890*/  IMAD.IADD R3, R3, 0x1, R5 ;  /* 0x0000000103037824 */ /* 0x000fe400078e0205 */
[----:B-1----:R-:W-:-:S03]  /*98a0*/  IMAD R12, R19, R14, R12 ;  /* 0x0000000e130c7224 */ /* 0x002fc600078e020c */
[--C-:B------:R-:W-:Y:S01]  /*98b0*/  SHF.R.U64 R14, R2, UR4, R3.reuse ;  /* 0x00000004020e7c19 */ /* 0x100fe20008001203 */
[----:B----4-:R-:W-:Y:S01]  /*98c0*/  IMAD.MOV R2, RZ, RZ, -R4 ;  /* 0x000000ffff027224 */ /* 0x010fe200078e0a04 */
[----:B------:R-:W-:Y:S01]  /*98d0*/  SHF.R.U32.HI R3, RZ, UR4, R3 ;  /* 0x00000004ff037c19 */ /* 0x000fe20008011603 */
[----:B------:R-:W-:Y:S02]  /*98e0*/  ULDC UR4, c[0x0][0x608] ;  /* 0x0001820000047ab9 */ /* 0x000fe40000000800 */
[----:B---3--:R-:W-:Y:S01]  /*98f0*/  @P4 IMAD R12, R20, R2, R13 ;  /* 0x00000002140c4224 */ /* 0x008fe200078e020d */
[--C-:B------:R-:W-:Y:S02]  /*9900*/  SHF.R.U64 R19, R14, UR4, R3.reuse ;  /* 0x000000040e137c19 */ /* 0x100fe40008001203 */
[----:B------:R-:W-:Y:S01]  /*9910*/  SHF.R.U32.HI R2, RZ, UR4, R3 ;  /* 0x00000004ff027c19 */ /* 0x000fe20008011603 */
[----:B------:R-:W-:-:S03]  /*9920*/  ULDC UR4, c[0x0][0x658] ;  /* 0x0001960000047ab9 */ /* 0x000fc60000000800 */
[--C-:B------:R-:W-:Y:S02]  /*9930*/  SHF.R.U64 R13, R19, UR4, R2.reuse ;  /* 0x00000004130d7c19 */ /* 0x100fe40008001202 */
[----:B------:R-:W-:-:S03]  /*9940*/  SHF.R.U32.HI R2, RZ, UR4, R2 ;  /* 0x00000004ff027c19 */ /* 0x000fc60008011602 */
[----:B------:R-:W-:Y:S02]  /*9950*/  IMAD.MOV.U32 R4, RZ, RZ, R13 ;  /* 0x000000ffff047224 */ /* 0x000fe400078e000d */
[----:B------:R-:W-:Y:S01]  /*9960*/  IMAD.MOV.U32 R3, RZ, RZ, R2 ;  /* 0x000000ffff037224 */ /* 0x000fe200078e0002 */
[----:B------:R-:W-:Y:S06]  /*9970*/  @!P1 BRA `(.L_x_306) ;  /* 0x00000000002c9947 */ /* 0x000fec0003800000 */
        /* <DEDUP_REMOVED lines=9> */
[----:B------:R-:W-:-:S04]  /*9a10*/  IMAD.WIDE.U32.X R2, R15, UR7, R2, P3 ;  /* 0x000000070f027c25 */ /* 0x000fc800098e0402 */
[----:B------:R-:W-:-:S07]  /*9a20*/  IMAD.MOV.U32 R4, RZ, RZ, R2 ;  /* 0x000000ffff047224 */ /* 0x000fce00078e0002 */
.L_x_306:
[----:B------:R-:W-:Y:S01]  /*9a30*/  ULDC UR4, c[0x0][0x648] ;  /* 0x0001920000047ab9 */ /* 0x000fe20000000800 */
[----:B------:R-:W-:Y:S01]  /*9a40*/  LOP3.LUT R2, R19, UR16, RZ, 0xc0, !PT ;  /* 0x0000001013027c12 */ /* 0x000fe2000f8ec0ff */
[----:B------:R-:W-:Y:S01]  /*9a50*/  ULDC UR5, c[0x0][0x610] ;  /* 0x0001840000057ab9 */ /* 0x000fe20000000800 */
[----:B------:R-:W-:Y:S01]  /*9a60*/  SHF.R.U64 R3, R4, UR4, R3 ;  /* 0x0000000404037c19 */ /* 0x000fe20008001203 */
[----:B------:R-:W-:Y:S01]  /*9a70*/  ULDC UR4, c[0x0][0x638] ;  /* 0x00018e0000047ab9 */ /* 0x000fe20000000800 */
[----:B------:R-:W-:-:S03]  /*9a80*/  LOP3.LUT R14, R14, UR15, RZ, 0xc0, !PT ;  /* 0x0000000f0e0e7c12 */ /* 0x000fc6000f8ec0ff */
[----:B------:R-:W-:Y:S02]  /*9a90*/  IMAD.MOV R4, RZ, RZ, -R3 ;  /* 0x000000ffff047224 */ /* 0x000fe400078e0a03 */
[----:B------:R-:W-:Y:S02]  /*9aa0*/  IMAD R3, R3, UR17, R2 ;  /* 0x0000001103037c24 */ /* 0x000fe4000f8e0202 */
[----:B------:R-:W-:Y:S01]  /*9ab0*/  IMAD R13, R4, UR4, R13 ;  /* 0x00000004040d7c24 */ /* 0x000fe2000f8e020d */
[----:B------:R-:W-:Y:S01]  /*9ac0*/  ULDC UR4, c[0x0][0x600] ;  /* 0x0001800000047ab9 */ /* 0x000fe20000000800 */
[----:B------:R-:W-:Y:S02]  /*9ad0*/  IMAD R12, R3, UR5, R12 ;  /* 0x00000005030c7c24 */ /* 0x000fe4000f8e020c */
[----:B------:R-:W-:Y:S02]  /*9ae0*/  IMAD R13, R13, UR4, R14 ;  /* 0x000000040d0d7c24 */ /* 0x000fe4000f8e020e */
[----:B------:R-:W-:-:S02]  /*9af0*/  IMAD.MOV.U32 R3, RZ, RZ, 0x1 ;  /* 0x00000001ff037424 */ /* 0x000fc400078e00ff */
[----:B------:R-:W-:Y:S01]  /*9b00*/  IMAD.MOV.U32 R2, RZ, RZ, R11 ;  /* 0x000000ffff027224 */ /* 0x000fe200078e000b */
[----:B------:R-:W-:Y:S02]  /*9b10*/  SEL R22, R13, R12, !P4 ;  /* 0x0000000c0d167207 */ /* 0x000fe40006000000 */
[----:B------:R-:W-:-:S07]  /*9b20*/  SEL R19, R12, R13, !P4 ;  /* 0x0000000d0c137207 */ /* 0x000fce0006000000 */
.L_x_304:
[----:B------:R-:W-:Y:S05]  /*9b30*/  BSYNC B1 ;  /* 0x0000000000017941 */ /* 0x000fea0003800000 */
.L_x_303:
[----:B------:R-:W-:-:S13]  /*9b40*/  LOP3.LUT P1, RZ, R3, 0xff, RZ, 0xc0, !PT ;  /* 0x000000ff03ff7812 */ /* 0x000fda000782c0ff */
[----:B------:R-:W-:Y:S05]  /*9b50*/  @P1 BRA `(.L_x_307) ;  /* 0xfffffff400241947 */ /* 0x000fea000383ffff */
[----:B------:R-:W-:Y:S05]  /*9b60*/  BSYNC B0 ;  /* 0x0000000000007941 */ /* 0x000fea0003800000 */
.L_x_295:
[----:B------:R-:W-:-:S03]  /*9b70*/  UMOV UR4, 0xffffffff ;  /* 0xffffffff00047882 */ /* 0x000fc60000000000 */
[----:B------:R-:W-:Y:S05]  /*9b80*/  BRA.DIV UR4, `(.L_x_308) ;  /* 0x0000000604647947 */ /* 0x000fea000b800000 */
[----:B------:R-:W-:-:S13]  /*9b90*/  ELECT P6, URZ, PT ;  /* 0x00000000003f782f */ /* 0x000fda00038c0000 */
.L_x_325:
[----:B------:R-:W-:Y:S04]  /*9ba0*/  BSSY B0, `(.L_x_309) ;  /* 0x0000034000007945 */ /* 0x000fe80003800000 */
[----:B------:R-:W-:Y:S05]  /*9bb0*/  @!P6 BRA `(.L_x_310) ;  /* 0x0000000000c8e947 */ /* 0x000fea0003800000 */
[----:B------:R-:W-:-:S04]  /*9bc0*/  LOP3.LUT R16, R16, 0x2, RZ, 0xfc, !PT ;  /* 0x0000000210107812 */ /* 0x000fc800078efcff */
[----:B------:R-:W-:-:S13]  /*9bd0*/  ISETP.NE.AND P0, PT, R16, 0x3, PT ;  /* 0x000000031000780c */ /* 0x000fda0003f05270 */
[----:B------:R-:W-:Y:S05]  /*9be0*/  @!P0 BRA `(.L_x_311) ;  /* 0x0000000000048947 */ /* 0x000fea0003800000 */
[----:B------:R-:W-:Y:S01]  /*9bf0*/  BPT.TRAP 0x1 ;  /* 0x000000040000795c */ /* 0x000fe20000300000 */
.L_x_311:
[----:B------:R-:W0:Y:S01]  /*9c00*/  S2R R3, SR_CgaCtaId ;  /* 0x0000000000037919 */ /* 0x000e220000008800 */
[----:B------:R-:W-:Y:S02]  /*9c10*/  MOV R2, 0x400 ;  /* 0x0000040000027802 */ /* 0x000fe40000000f00 */
[----:B------:R-:W-:Y:S02]  /*9c20*/  SHF.L.U32 R4, R0, 0x1f, RZ ;  /* 0x0000001f00047819 */ /* 0x000fe400000006ff */
[----:B0-----:R-:W-:-:S05]  /*9c30*/  LEA R2, R3, R2, 0x18 ;  /* 0x0000000203027211 */ /* 0x001fca00078ec0ff */
[----:B------:R-:W-:-:S04]  /*9c40*/  VIADD R2, R2, 0x28 ;  /* 0x0000002802027836 */ /* 0x000fc80000000000 */
[C---:B------:R-:W-:Y:S02]  /*9c50*/  IMAD R9, R7.reuse, 0x8, R2 ;  /* 0x0000000807097824 */ /* 0x040fe400078e0202 */
[----:B------:R-:W-:Y:S02]  /*9c60*/  VIADD R7, R7, 0x1 ;  /* 0x0000000107077836 */ /* 0x000fe40000000000 */
[----:B------:R-:W0:Y:S03]  /*9c70*/  SYNCS.PHASECHK.TRANS64.TRYWAIT P0, [R9+URZ], R4 ;  /* 0x00000004090075a7 */ /* 0x000e26000800017f */
[----:B------:R-:W-:-:S04]  /*9c80*/  ISETP.NE.AND P1, PT, R7, 0x5, PT ;  /* 0x000000050700780c */ /* 0x000fc80003f25270 */
[----:B------:R-:W-:Y:S02]  /*9c90*/  SEL R3, RZ, 0x1, P1 ;  /* 0x00000001ff037807 */ /* 0x000fe40000800000 */
[----:B------:R-:W-:Y:S02]  /*9ca0*/  SEL R7, R7, RZ, P1 ;  /* 0x000000ff07077207 */ /* 0x000fe40000800000 */
[----:B------:R-:W-:-:S03]  /*9cb0*/  LOP3.LUT R6, R0, R3, RZ, 0x3c, !PT ;  /* 0x0000000300067212 */ /* 0x000fc600078e3cff */
[----:B------:R-:W-:Y:S01]  /*9cc0*/  IMAD R8, R7, 0x8, R2 ;  /* 0x0000000807087824 */ /* 0x000fe200078e0202 */
[----:B------:R-:W-:Y:S01]  /*9cd0*/  SHF.L.U32 R5, R6, 0x1f, RZ ;  /* 0x0000001f06057819 */ /* 0x000fe200000006ff */
[----:B0-----:R-:W-:Y:S06]  /*9ce0*/  @!P0 BRA `(.L_x_312) ;  /* 0x00000004002c8947 */ /* 0x001fec0003800000 */
.L_x_326:
[----:B------:R-:W1:Y:S01]  /*9cf0*/  SYNCS.PHASECHK.TRANS64.TRYWAIT P0, [R8+URZ], R5 ;  /* 0x00000005080075a7 */ /* 0x000e62000800017f */
[----:B------:R-:W-:-:S05]  /*9d00*/  VIADD R0, R7, 0x1 ;  /* 0x0000000107007836 */ /* 0x000fca0000000000 */
[----:B------:R-:W-:-:S04]  /*9d10*/  ISETP.NE.AND P1, PT, R0, 0x5, PT ;  /* 0x000000050000780c */ /* 0x000fc80003f25270 */
[----:B------:R-:W-:Y:S02]  /*9d20*/  SEL R3, RZ, 0x1, P1 ;  /* 0x00000001ff037807 */ /* 0x000fe40000800000 */
[----:B------:R-:W-:Y:S02]  /*9d30*/  SEL R7, R0, RZ, P1 ;  /* 0x000000ff00077207 */ /* 0x000fe40000800000 */
[----:B------:R-:W-:-:S03]  /*9d40*/  LOP3.LUT R6, R6, R3, RZ, 0x3c, !PT ;  /* 0x0000000306067212 */ /* 0x000fc600078e3cff */
[----:B0-----:R-:W-:Y:S01]  /*9d50*/  IMAD R9, R7, 0x8, R2 ;  /* 0x0000000807097824 */ /* 0x001fe200078e0202 */
[----:B------:R-:W-:Y:S01]  /*9d60*/  SHF.L.U32 R4, R6, 0x1f, RZ ;  /* 0x0000001f06047819 */ /* 0x000fe200000006ff */
[----:B-1----:R-:W-:Y:S06]  /*9d70*/  @!P0 BRA `(.L_x_313) ;  /* 0x00000004001c8947 */ /* 0x002fec0003800000 */
.L_x_327:
[----:B------:R-:W1:Y:S01]  /*9d80*/  SYNCS.PHASECHK.TRANS64.TRYWAIT P0, [R9+URZ], R4 ;  /* 0x00000004090075a7 */ /* 0x000e62000800017f */
[----:B------:R-:W-:-:S05]  /*9d90*/  VIADD R0, R7, 0x1 ;  /* 0x0000000107007836 */ /* 0x000fca0000000000 */
[----:B------:R-:W-:-:S04]  /*9da0*/  ISETP.NE.AND P1, PT, R0, 0x5, PT ;  /* 0x000000050000780c */ /* 0x000fc80003f25270 */
[----:B------:R-:W-:Y:S02]  /*9db0*/  SEL R3, RZ, 0x1, P1 ;  /* 0x00000001ff037807 */ /* 0x000fe40000800000 */
[----:B------:R-:W-:Y:S02]  /*9dc0*/  SEL R7, R0, RZ, P1 ;  /* 0x000000ff00077207 */ /* 0x000fe40000800000 */
[----:B------:R-:W-:-:S03]  /*9dd0*/  LOP3.LUT R11, R6, R3, RZ, 0x3c, !PT ;  /* 0x00000003060b7212 */ /* 0x000fc600078e3cff */
[----:B------:R-:W-:Y:S01]  /*9de0*/  IMAD R6, R7, 0x8, R2 ;  /* 0x0000000807067824 */ /* 0x000fe200078e0202 */
[----:B0-----:R-:W-:Y:S01]  /*9df0*/  SHF.L.U32 R5, R11, 0x1f, RZ ;  /* 0x0000001f0b057819 */ /* 0x001fe200000006ff */
[----:B-1----:R-:W-:Y:S06]  /*9e00*/  @!P0 BRA `(.L_x_314) ;  /* 0x00000004000c8947 */ /* 0x002fec0003800000 */
.L_x_328:
[----:B------:R-:W1:Y:S01]  /*9e10*/  SYNCS.PHASECHK.TRANS64.TRYWAIT P0, [R6+URZ], R5 ;  /* 0x00000005060075a7 */ /* 0x000e62000800017f */
[----:B------:R-:W-:-:S05]  /*9e20*/  VIADD R0, R7, 0x1 ;  /* 0x0000000107007836 */ /* 0x000fca0000000000 */
[----:B------:R-:W-:-:S04]  /*9e30*/  ISETP.NE.AND P1, PT, R0, 0x5, PT ;  /* 0x000000050000780c */ /* 0x000fc80003f25270 */
[----:B0-----:R-:W-:Y:S02]  /*9e40*/  SEL R4, RZ, 0x1, P1 ;  /* 0x00000001ff047807 */ /* 0x001fe40000800000 */
[----:B------:R-:W-:Y:S02]  /*9e50*/  SEL R3, R0, RZ, P1 ;  /* 0x000000ff00037207 */ /* 0x000fe40000800000 */
[----:B------:R-:W-:Y:S01]  /*9e60*/  LOP3.LUT R0, R11, R4, RZ, 0x3c, !PT ;  /* 0x000000040b007212 */ /* 0x000fe200078e3cff */
[----:B-1----:R-:W-:Y:S06]  /*9e70*/  @!P0 BRA `(.L_x_315) ;  /* 0x0000000400048947 */ /* 0x002fec0003800000 */
.L_x_329:
[----:B------:R-:W-:Y:S01]  /*9e80*/  IMAD R3, R3, 0x8, R2 ;  /* 0x0000000803037824 */ /* 0x000fe200078e0202 */
[----:B------:R-:W-:-:S07]  /*9e90*/  SHF.L.U32 R0, R0, 0x1f, RZ ;  /* 0x0000001f00007819 */ /* 0x000fce00000006ff */
.L_x_316:
[----:B-1----:R1:W2:Y:S02]  /*9ea0*/  SYNCS.PHASECHK.TRANS64.TRYWAIT P0, [R3+URZ], R0 ;  /* 0x00000000030075a7 */ /* 0x0022a4000800017f */
[----:B--2---:R-:W-:Y:S05]  /*9eb0*/  @!P0 NANOSLEEP.SYNCS 0x989680 ;  /* 0x009896800000895d */ /* 0x004fea0003900000 */
[----:B------:R-:W2:Y:S02]  /*9ec0*/  @!P0 SYNCS.PHASECHK.TRANS64 P0, [R3+URZ], R0 ;  /* 0x00000000030085a7 */ /* 0x000ea4000800007f */
[----:B--2---:R-:W-:Y:S05]  /*9ed0*/  @!P0 BRA `(.L_x_316) ;  /* 0xfffffffc00f08947 */ /* 0x004fea000383ffff */
.L_x_310:
[----:B------:R-:W-:Y:S05]  /*9ee0*/  BSYNC B0 ;  /* 0x0000000000007941 */ /* 0x000fea0003800000 */
.L_x_309:
[----:B------:R-:W-:Y:S05]  /*9ef0*/  EXIT ;  /* 0x000000000000794d */ /* 0x000fea0003800000 */
.L_x_19:
[----:B-1----:R1:W2:Y:S02]  /*9f00*/  SYNCS.PHASECHK.TRANS64.TRYWAIT P0, [R161+URZ], R0 ;  /* 0x00000000a10075a7 */ /* 0x0022a4000800017f */
[----:B--2---:R-:W-:Y:S05]  /*9f10*/  @!P0 NANOSLEEP.SYNCS 0x989680 ;  /* 0x009896800000895d */ /* 0x004fea0003900000 */
[----:B------:R-:W2:Y:S02]  /*9f20*/  @!P0 SYNCS.PHASECHK.TRANS64 P0, [R161+URZ], R0 ;  /* 0x00000000a10085a7 */ /* 0x000ea4000800007f */
[----:B--2---:R-:W-:Y:S05]  /*9f30*/  @!P0 BRA `(.L_x_19) ;  /* 0xfffffffc00f08947 */ /* 0x004fea000383ffff */
[----:B------:R-:W-:Y:S05]  /*9f40*/  BRA `(.L_x_317) ;  /* 0xffffff7400ec7947 */ /* 0x000fea000383ffff */
.L_x_24:
[----:B--2---:R2:W3:Y:S02]  /*9f50*/  SYNCS.PHASECHK.TRANS64.TRYWAIT P1, [R3+URZ], R0 ;  /* 0x00000000030075a7 */ /* 0x0044e4000802017f */
[----:B---3--:R-:W-:Y:S05]  /*9f60*/  @!P1 NANOSLEEP.SYNCS 0x989680 ;  /* 0x009896800000995d */ /* 0x008fea0003900000 */
[----:B------:R-:W3:Y:S02]  /*9f70*/  @!P1 SYNCS.PHASECHK.TRANS64 P1, [R3+URZ], R0 ;  /* 0x00000000030095a7 */ /* 0x000ee4000802007f */
[----:B---3--:R-:W-:Y:S05]  /*9f80*/  @!P1 BRA `(.L_x_24) ;  /* 0xfffffffc00f09947 */ /* 0x008fea000383ffff */
[----:B------:R-:W-:Y:S05]  /*9f90*/  BRA `(.L_x_23) ;  /* 0xffffff7800587947 */ /* 0x000fea000383ffff */
.L_x_29:
[----:B--2---:R-:W-:-:S04]  /*9fa0*/  IMAD.U32 R5, RZ, RZ, UR4 ;  /* 0x00000004ff057e24 */ /* 0x004fc8000f8e00ff */
[----:B------:R2:W3:Y:S03]  /*9fb0*/  SYNCS.PHASECHK.TRANS64.TRYWAIT P1, [R5+URZ], R4 ;  /* 0x00000004050075a7 */ /* 0x0004e6000802017f */
[----:B---3--:R-:W-:Y:S05]  /*9fc0*/  @!P1 NANOSLEEP.SYNCS 0x989680 ;  /* 0x009896800000995d */ /* 0x008fea0003900000 */
[----:B------:R-:W3:Y:S02]  /*9fd0*/  @!P1 SYNCS.PHASECHK.TRANS64 P1, [R5+URZ], R4 ;  /* 0x00000004050095a7 */ /* 0x000ee4000802007f */
[----:B---3--:R-:W-:Y:S05]  /*9fe0*/  @!P1 BRA `(.L_x_29) ;  /* 0xfffffffc00ec9947 */ /* 0x008fea000383ffff */
[----:B------:R-:W-:Y:S05]  /*9ff0*/  BRA `(.L_x_28) ;  /* 0xffffff7c00347947 */ /* 0x000fea000383ffff */
.L_x_35:
[----:B-1----:R1:W2:Y:S02]  /*a000*/  SYNCS.PHASECHK.TRANS64.TRYWAIT P0, [R161+URZ+0x10], R0 ;  /* 0x00001000a10075a7 */ /* 0x0022a4000800017f */
[----:B--2---:R-:W-:Y:S05]  /*a010*/  @!P0 NANOSLEEP.SYNCS 0x989680 ;  /* 0x009896800000895d */ /* 0x004fea0003900000 */
[----:B------:R-:W2:Y:S02]  /*a020*/  @!P0 SYNCS.PHASECHK.TRANS64 P0, [R161+URZ+0x10], R0 ;  /* 0x00001000a10085a7 */ /* 0x000ea4000800007f */
[----:B--2---:R-:W-:Y:S05]  /*a030*/  @!P0 BRA `(.L_x_35) ;  /* 0xfffffffc00f08947 */ /* 0x004fea000383ffff */
[----:B------:R-:W-:Y:S05]  /*a040*/  BRA `(.L_x_318) ;  /* 0xffffff80008c7947 */ /* 0x000fea000383ffff */
.L_x_296:
[----:B------:R-:W-:Y:S01]  /*a050*/  BSSY B1, `(.L_x_319) ;  /* 0x0000006000017945 */ /* 0x000fe20003800000 */
[----:B------:R-:W-:-:S07]  /*a060*/  IMAD.MOV.U32 R15, RZ, RZ, -0x1 ;  /* 0xffffffffff0f7424 */ /* 0x000fce00078e00ff */
[----:B-----5:R-:W-:Y:S05]  /*a070*/  WARPSYNC.COLLECTIVE R15, `(.L_x_320) ;  /* 0x000000000f0c7348 */ /* 0x020fea0003c00000 */
[----:B------:R-:W-:Y:S02]  /*a080*/  ELECT P6, UR62, PT ;  /* 0x00000000003e782f */ /* 0x000fe400038c0000 */
[----:B------:R-:W-:Y:S01]  /*a090*/  MOV R14, UR62 ;  /* 0x0000003e000e7c02 */ /* 0x000fe20008000f00 */
[----:B-----5:R-:W-:Y:S10]  /*a0a0*/  ENDCOLLECTIVE ;  /* 0x000000000000791b */ /* 0x020ff40003800000 */
.L_x_320:
[----:B------:R-:W-:Y:S05]  /*a0b0*/  BSYNC B1 ;  /* 0x0000000000017941 */ /* 0x000fea0003800000 */
.L_x_319:
[----:B------:R-:W-:Y:S05]  /*a0c0*/  BRA `(.L_x_321) ;  /* 0xffffffec00d47947 */ /* 0x000fea000383ffff */
.L_x_299:
[----:B0-----:R0:W1:Y:S02]  /*a0d0*/  SYNCS.PHASECHK.TRANS64.TRYWAIT P1, [R14+URZ+0x28], R5 ;  /* 0x000028050e0075a7 */ /* 0x001064000802017f */
[----:B-1----:R-:W-:Y:S05]  /*a0e0*/  @!P1 NANOSLEEP.SYNCS 0x989680 ;  /* 0x009896800000995d */ /* 0x002fea0003900000 */
[----:B------:R-:W1:Y:S02]  /*a0f0*/  @!P1 SYNCS.PHASECHK.TRANS64 P1, [R14+URZ+0x28], R5 ;  /* 0x000028050e0095a7 */ /* 0x000e64000802007f */
[----:B-1----:R-:W-:Y:S05]  /*a100*/  @!P1 BRA `(.L_x_299) ;  /* 0xfffffffc00f09947 */ /* 0x002fea000383ffff */
[----:B------:R-:W-:Y:S05]  /*a110*/  BRA `(.L_x_322) ;  /* 0xfffffff000087947 */ /* 0x000fea000383ffff */
.L_x_308:
[----:B------:R-:W-:Y:S01]  /*a120*/  BSSY B0, `(.L_x_323) ;  /* 0x0000006000007945 */ /* 0x000fe20003800000 */
[----:B------:R-:W-:-:S07]  /*a130*/  IMAD.MOV.U32 R15, RZ, RZ, -0x1 ;  /* 0xffffffffff0f7424 */ /* 0x000fce00078e00ff */
[----:B-----5:R-:W-:Y:S05]  /*a140*/  WARPSYNC.COLLECTIVE R15, `(.L_x_324) ;  /* 0x000000000f0c7348 */ /* 0x020fea0003c00000 */
[----:B------:R-:W-:Y:S02]  /*a150*/  ELECT P6, UR62, PT ;  /* 0x00000000003e782f */ /* 0x000fe400038c0000 */
[----:B------:R-:W-:Y:S01]  /*a160*/  MOV R14, UR62 ;  /* 0x0000003e000e7c02 */ /* 0x000fe20008000f00 */
[----:B-----5:R-:W-:Y:S10]  /*a170*/  ENDCOLLECTIVE ;  /* 0x000000000000791b */ /* 0x020ff40003800000 */
.L_x_324:
[----:B------:R-:W-:Y:S05]  /*a180*/  BSYNC B0 ;  /* 0x0000000000007941 */ /* 0x000fea0003800000 */
.L_x_323:
[----:B------:R-:W-:Y:S05]  /*a190*/  BRA `(.L_x_325) ;  /* 0xfffffff800807947 */ /* 0x000fea000383ffff */
.L_x_312:
[----:B0-----:R0:W1:Y:S02]  /*a1a0*/  SYNCS.PHASECHK.TRANS64.TRYWAIT P0, [R9+URZ], R4 ;  /* 0x00000004090075a7 */ /* 0x001064000800017f */
[----:B-1----:R-:W-:Y:S05]  /*a1b0*/  @!P0 NANOSLEEP.SYNCS 0x989680 ;  /* 0x009896800000895d */ /* 0x002fea0003900000 */
[----:B------:R-:W1:Y:S02]  /*a1c0*/  @!P0 SYNCS.PHASECHK.TRANS64 P0, [R9+URZ], R4 ;  /* 0x00000004090085a7 */ /* 0x000e64000800007f */
[----:B-1----:R-:W-:Y:S05]  /*a1d0*/  @!P0 BRA `(.L_x_312) ;  /* 0xfffffffc00f08947 */ /* 0x002fea000383ffff */
[----:B------:R-:W-:Y:S05]  /*a1e0*/  BRA `(.L_x_326) ;  /* 0xfffffff800c07947 */ /* 0x000fea000383ffff */
.L_x_313:
[----:B0-----:R0:W1:Y:S02]  /*a1f0*/  SYNCS.PHASECHK.TRANS64.TRYWAIT P0, [R8+URZ], R5 ;  /* 0x00000005080075a7 */ /* 0x001064000800017f */
[----:B-1----:R-:W-:Y:S05]  /*a200*/  @!P0 NANOSLEEP.SYNCS 0x989680 ;  /* 0x009896800000895d */ /* 0x002fea0003900000 */
[----:B------:R-:W1:Y:S02]  /*a210*/  @!P0 SYNCS.PHASECHK.TRANS64 P0, [R8+URZ], R5 ;  /* 0x00000005080085a7 */ /* 0x000e64000800007f */
[----:B-1----:R-:W-:Y:S05]  /*a220*/  @!P0 BRA `(.L_x_313) ;  /* 0xfffffffc00f08947 */ /* 0x002fea000383ffff */
[----:B------:R-:W-:Y:S05]  /*a230*/  BRA `(.L_x_327) ;  /* 0xfffffff800d07947 */ /* 0x000fea000383ffff */
.L_x_314:
[----:B0-----:R0:W1:Y:S02]  /*a240*/  SYNCS.PHASECHK.TRANS64.TRYWAIT P0, [R9+URZ], R4 ;  /* 0x00000004090075a7 */ /* 0x001064000800017f */
[----:B-1----:R-:W-:Y:S05]  /*a250*/  @!P0 NANOSLEEP.SYNCS 0x989680 ;  /* 0x009896800000895d */ /* 0x002fea0003900000 */
[----:B------:R-:W1:Y:S02]  /*a260*/  @!P0 SYNCS.PHASECHK.TRANS64 P0, [R9+URZ], R4 ;  /* 0x00000004090085a7 */ /* 0x000e64000800007f */
[----:B-1----:R-:W-:Y:S05]  /*a270*/  @!P0 BRA `(.L_x_314) ;  /* 0xfffffffc00f08947 */ /* 0x002fea000383ffff */
[----:B------:R-:W-:Y:S05]  /*a280*/  BRA `(.L_x_328) ;  /* 0xfffffff800e07947 */ /* 0x000fea000383ffff */
.L_x_315:
[----:B0-----:R0:W1:Y:S02]  /*a290*/  SYNCS.PHASECHK.TRANS64.TRYWAIT P0, [R6+URZ], R5 ;  /* 0x00000005060075a7 */ /* 0x001064000800017f */
[----:B-1----:R-:W-:Y:S05]  /*a2a0*/  @!P0 NANOSLEEP.SYNCS 0x989680 ;  /* 0x009896800000895d */ /* 0x002fea0003900000 */
[----:B------:R-:W1:Y:S02]  /*a2b0*/  @!P0 SYNCS.PHASECHK.TRANS64 P0, [R6+URZ], R5 ;  /* 0x00000005060085a7 */ /* 0x000e64000800007f */
[----:B-1----:R-:W-:Y:S05]  /*a2c0*/  @!P0 BRA `(.L_x_315) ;  /* 0xfffffffc00f08947 */ /* 0x002fea000383ffff */
[----:B------:R-:W-:Y:S05]  /*a2d0*/  BRA `(.L_x_329) ;  /* 0xfffffff800e87947 */ /* 0x000fea000383ffff */
.L_x_330:
[----:B------:R-:W-:-:S00]  /*a2e0*/  BRA `(.L_x_330) ;  /* 0xfffffffc00fc7947 */ /* 0x000fc0000383ffff */
[----:B------:R-:W-:-:S00]  /*a2f0*/  NOP ;  /* 0x0000000000007918 */ /* 0x000fc00000000000 */
        /* <DEDUP_REMOVED lines=8> */
.L_x_331:


//--------------------- .nv.global.init           --------------------------
	.section	.nv.global.init,"aw",@progbits
.nv.global.init:
	.type		$str$22,@object
	.size		$str$22,($str$23 - $str$22)
$str$22:
        /*0000*/ 	.byte	0x6b, 0x5f, 0x74, 0x69, 0x6c, 0x65, 0x5f, 0x63, 0x6f, 0x75, 0x6e, 0x74, 0x20, 0x3e, 0x3d, 0x20
        /*0010*/ 	.byte	0x31, 0x00
	.type		$str$23,@object
	.size		$str$23,(__unnamed_1 - $str$23)
$str$23:
        /*0012*/ 	.byte	0x2f, 0x74, 0x6d, 0x70, 0x2f, 0x63, 0x75, 0x74, 0x6c, 0x61, 0x73, 0x73, 0x5f, 0x73, 0x77, 0x65
        /*0022*/ 	.byte	0x65, 0x70, 0x5f, 0x73, 0x72, 0x63, 0x2f, 0x69, 0x6e, 0x63, 0x6c, 0x75, 0x64, 0x65, 0x2f, 0x63
        /*0032*/ 	.byte	0x75, 0x74, 0x6c, 0x61, 0x73, 0x73, 0x2f, 0x67, 0x65, 0x6d, 0x6d, 0x2f, 0x63, 0x6f, 0x6c, 0x6c
        /*0042*/ 	.byte	0x65, 0x63, 0x74, 0x69, 0x76, 0x65, 0x2f, 0x73, 0x6d, 0x39, 0x30, 0x5f, 0x6d, 0x6d, 0x61, 0x5f
        /*0052*/ 	.byte	0x74, 0x6d, 0x61, 0x5f, 0x67, 0x6d, 0x6d, 0x61, 0x5f, 0x73, 0x73, 0x5f, 0x77, 0x61, 0x72, 0x70
        /*0062*/ 	.byte	0x73, 0x70, 0x65, 0x63, 0x69, 0x61, 0x6c, 0x69, 0x7a, 0x65, 0x64, 0x2e, 0x68, 0x70, 0x70, 0x00
	.type		__unnamed_1,@object
	.size		__unnamed_1,(.L_0 - __unnamed_1)
__unnamed_1:
        /*0072*/ 	.byte	0x76, 0x6f, 0x69, 0x64, 0x20, 0x63, 0x75, 0x74, 0x6c, 0x61, 0x73, 0x73, 0x3a, 0x3a, 0x67, 0x65
        /* <DEDUP_REMOVED lines=175> */
        /*0b72*/ 	.byte	0x69, 0x64, 0x65, 0x6e, 0x74, 0x69, 0x74, 0x79, 0x5d, 0x00
.L_0:


//--------------------- .nv.shared._ZN7cutlass13device_kernelINS_4gemm6kernel13GemmUniversalIN4cute5tupleIJiiiiEEENS1_10collective13CollectiveMmaINS1_34MainloopSm90TmaGmmaWarpSpecializedILi5ENS5_IJNS4_1CILi8EEENSA_ILi1EEESC_EEENS1_32KernelTmaWarpSpecializedPingpongEEENS5_IJNSA_ILi64EEENSA_ILi256EEENSA_ILi32EEEEEEfNS5_IJlSC_lEEEfSK_NS4_8TiledMMAINS4_8MMA_AtomIJNS4_4SM904GMMA30MMA_64x256x8_F32TF32TF32_SS_TNILNSO_7ScaleInE1ELSQ_1EEEEEENS4_6LayoutINS5_IJSC_SC_SC_EEENS5_IJNSA_ILi0EEESV_SV_EEEEENS5_IJNS4_10UnderscoreESY_SY_EEEEENS4_13SM90_TMA_LOADENS4_14ComposedLayoutINS4_7SwizzleILi3ELi4ELi3EEENS4_18smem_ptr_flag_bitsILi32EEENST_INS5_IJSB_SI_EEENS5_IJSI_SC_EEEEEEEvNS4_8identityENS4_23SM90_TMA_LOAD_MULTICASTES1A_vS1B_EENS_8epilogue10collective6detail29Sm90TmaWarpSpecializedAdapterINS1F_15DefaultEpilogueIfSK_SK_NS1E_6thread17LinearCombinationIfLi1EffLNS1J_9ScaleType4KindE0ELNS_15FloatRoundStyleE2EfEENS1_15EpilogueDefaultEEEEEvvEEEEvNT_6ParamsE --------------------------
	.section	.nv.shared._ZN7cutlass13device_kernelINS_4gemm6kernel13GemmUniversalIN4cute5tupleIJiiiiEEENS1_10collective13CollectiveMmaINS1_34MainloopSm90TmaGmmaWarpSpecializedILi5ENS5_IJNS4_1CILi8EEENSA_ILi1EEESC_EEENS1_32KernelTmaWarpSpecializedPingpongEEENS5_IJNSA_ILi64EEENSA_ILi256EEENSA_ILi32EEEEEEfNS5_IJlSC_lEEEfSK_NS4_8TiledMMAINS4_8MMA_AtomIJNS4_4SM904GMMA30MMA_64x256x8_F32TF32TF32_SS_TNILNSO_7ScaleInE1ELSQ_1EEEEEENS4_6LayoutINS5_IJSC_SC_SC_EEENS5_IJNSA_ILi0EEESV_SV_EEEEENS5_IJNS4_10UnderscoreESY_SY_EEEEENS4_13SM90_TMA_LOADENS4_14ComposedLayoutINS4_7SwizzleILi3ELi4ELi3EEENS4_18smem_ptr_flag_bitsILi32EEENST_INS5_IJSB_SI_EEENS5_IJSI_SC_EEEEEEEvNS4_8identityENS4_23SM90_TMA_LOAD_MULTICASTES1A_vS1B_EENS_8epilogue10collective6detail29Sm90TmaWarpSpecializedAdapterINS1F_15DefaultEpilogueIfSK_SK_NS1E_6thread17LinearCombinationIfLi1EffLNS1J_9ScaleType4KindE0ELNS_15FloatRoundStyleE2EfEENS1_15EpilogueDefaultEEEEEvvEEEEvNT_6ParamsE,"aw",@nobits
	.sectionflags	@""
	.align	16
	.zero		1024


//--------------------- .nv.shared.reserved.0     --------------------------
	.section	.nv.shared.reserved.0,"aw",@nobits
	.weak		__nv_reservedSMEM_offset_0_alias
	.size		__nv_reservedSMEM_offset_0_alias, 0, 0
	.other		__nv_reservedSMEM_offset_0_alias,@"STO_CUDA_RESERVED_SHARED STV_DEFAULT"
__nv_reservedSMEM_offset_0_alias:
	.zero		0


//--------------------- .nv.global                --------------------------
	.section	.nv.global,"aw",@nobits
.nv.global:
	.type		_ZN40_INTERNAL_9f9738ff_4_k_cu_ab0f1538_263554cute1_E,@object
	.size		_ZN40_INTERNAL_9f9738ff_4_k_cu_ab0f1538_263554cute1_E,(_ZN40_INTERNAL_9f9738ff_4_k_cu_ab0f1538_263554cuda3std3__45__cpo6cbeginE - _ZN40_INTERNAL_9f9738ff_4_k_cu_ab0f1538_263554cute1_E)
_ZN40_INTERNAL_9f9738ff_4_k_cu_ab0f1538_263554cute1_E:
	.zero		1
	.type		_ZN40_INTERNAL_9f9738ff_4_k_cu_ab0f1538_263554cuda3std3__45__cpo6cbeginE,@object
	.size		_ZN40_INTERNAL_9f9738ff_4_k_cu_ab0f1538_263554cuda3std3__45__cpo6cbeginE,(_ZN40_INTERNAL_9f9738ff_4_k_cu_ab0f1538_263554cuda3std3__48in_placeE - _ZN40_INTERNAL_9f9738ff_4_k_cu_ab0f1538_263554cuda3std3__45__cpo6cbeginE)
_ZN40_INTERNAL_9f9738ff_4_k_cu_ab0f1538_263554cuda3std3__45__cpo6cbeginE:
	.zero		1
	.type		_ZN40_INTERNAL_9f9738ff_4_k_cu_ab0f1538_263554cuda3std3__48in_placeE,@object
	.size		_ZN40_INTERNAL_9f9738ff_4_k_cu_ab0f1538_263554cuda3std3__48in_placeE,(_ZN40_INTERNAL_9f9738ff_4_k_cu_ab0f1538_263554cuda3std6ranges3__45__cpo9iter_moveE - _ZN40_INTERNAL_9f9738ff_4_k_cu_ab0f1538_263554cuda3std3__48in_placeE)
_ZN40_INTERNAL_9f9738ff_4_k_cu_ab0f1538_263554cuda3std3__48in_placeE:
	.zero		1
	.type		_ZN40_INTERNAL_9f9738ff_4_k_cu_ab0f1538_263554cuda3std6ranges3__45__cpo9iter_moveE,@object
	.size		_ZN40_INTERNAL_9f9738ff_4_k_cu_ab0f1538_263554cuda3std6ranges3__45__cpo9iter_moveE,(_ZN40_INTERNAL_9f9738ff_4_k_cu_ab0f1538_263554cuda3std3__45__cpo5beginE - _ZN40_INTERNAL_9f9738ff_4_k_cu_ab0f1538_263554cuda3std6ranges3__45__cpo9iter_moveE)
_ZN40_INTERNAL_9f9738ff_4_k_cu_ab0f1538_263554cuda3std6ranges3__45__cpo9iter_moveE:
	.zero		1
	.type		_ZN40_INTERNAL_9f9738ff_4_k_cu_ab0f1538_263554cuda3std3__45__cpo5beginE,@object
	.size		_ZN40_INTERNAL_9f9738ff_4_k_cu_ab0f1538_263554cuda3std3__45__cpo5beginE,(_ZN40_INTERNAL_9f9738ff_4_k_cu_ab0f1538_263554cuda3std3__442_GLOBAL__N__9f9738ff_4_k_cu_ab0f1538_263556ignoreE - _ZN40_INTERNAL_9f9738ff_4_k_cu_ab0f1538_263554cuda3std3__45__cpo5beginE)
_ZN40_INTERNAL_9f9738ff_4_k_cu_ab0f1538_263554cuda3std3__45__cpo5beginE:
	.zero		1
	.type		_ZN40_INTERNAL_9f9738ff_4_k_cu_ab0f1538_263554cuda3std3__442_GLOBAL__N__9f9738ff_4_k_cu_ab0f1538_263556ignoreE,@object
	.size		_ZN40_INTERNAL_9f9738ff_4_k_cu_ab0f1538_263554cuda3std3__442_GLOBAL__N__9f9738ff_4_k_cu_ab0f1538_263556ignoreE,(_ZN40_INTERNAL_9f9738ff_4_k_cu_ab0f1538_263554cute7productE - _ZN40_INTERNAL_9f9738ff_4_k_cu_ab0f1538_263554cuda3std3__442_GLOBAL__N__9f9738ff_4_k_cu_ab0f1538_263556ignoreE)
_ZN40_INTERNAL_9f9738ff_4_k_cu_ab0f1538_263554cuda3std3__442_GLOBAL__N__9f9738ff_4_k_cu_ab0f1538_263556ignoreE:
	.zero		1
	.type		_ZN40_INTERNAL_9f9738ff_4_k_cu_ab0f1538_263554cute7productE,@object
	.size		_ZN40_INTERNAL_9f9738ff_4_k_cu_ab0f1538_263554cute7productE,(_ZN40_INTERNAL_9f9738ff_4_k_cu_ab0f1538_263554cuda3std3__45__cpo3endE - _ZN40_INTERNAL_9f9738ff_4_k_cu_ab0f1538_263554cute7productE)
_ZN40_INTERNAL_9f9738ff_4_k_cu_ab0f1538_263554cute7productE:
	.zero		1
	.type		_ZN40_INTERNAL_9f9738ff_4_k_cu_ab0f1538_263554cuda3std3__45__cpo3endE,@object
	.size		_ZN40_INTERNAL_9f9738ff_4_k_cu_ab0f1538_263554cuda3std3__45__cpo3endE,(_ZN40_INTERNAL_9f9738ff_4_k_cu_ab0f1538_263554cuda3std3__419piecewise_constructE - _ZN40_INTERNAL_9f9738ff_4_k_cu_ab0f1538_263554cuda3std3__45__cpo3endE)
_ZN40_INTERNAL_9f9738ff_4_k_cu_ab0f1538_263554cuda3std3__45__cpo3endE:
	.zero		1
	.type		_ZN40_INTERNAL_9f9738ff_4_k_cu_ab0f1538_263554cuda3std3__419piecewise_constructE,@object
	.size		_ZN40_INTERNAL_9f9738ff_4_k_cu_ab0f1538_263554cuda3std3__419piecewise_constructE,(_ZN40_INTERNAL_9f9738ff_4_k_cu_ab0f1538_263554cuda3std3__45__cpo4cendE - _ZN40_INTERNAL_9f9738ff_4_k_cu_ab0f1538_263554cuda3std3__419piecewise_constructE)
_ZN40_INTERNAL_9f9738ff_4_k_cu_ab0f1538_263554cuda3std3__419piecewise_constructE:
	.zero		1
	.type		_ZN40_INTERNAL_9f9738ff_4_k_cu_ab0f1538_263554cuda3std3__45__cpo4cendE,@object
	.size		_ZN40_INTERNAL_9f9738ff_4_k_cu_ab0f1538_263554cuda3std3__45__cpo4cendE,(_ZN40_INTERNAL_9f9738ff_4_k_cu_ab0f1538_263554cuda3std6ranges3__45__cpo4swapE - _ZN40_INTERNAL_9f9738ff_4_k_cu_ab0f1538_263554cuda3std3__45__cpo4cendE)
_ZN40_INTERNAL_9f9738ff_4_k_cu_ab0f1538_263554cuda3std3__45__cpo4cendE:
	.zero		1
	.type		_ZN40_INTERNAL_9f9738ff_4_k_cu_ab0f1538_263554cuda3std6ranges3__45__cpo4swapE,@object
	.size		_ZN40_INTERNAL_9f9738ff_4_k_cu_ab0f1538_263554cuda3std6ranges3__45__cpo4swapE,(.L_8 - _ZN40_INTERNAL_9f9738ff_4_k_cu_ab0f1538_263554cuda3std6ranges3__45__cpo4swapE)
_ZN40_INTERNAL_9f9738ff_4_k_cu_ab0f1538_263554cuda3std6ranges3__45__cpo4swapE:
	.zero		1
.L_8:


//--------------------- .nv.constant0._ZN7cutlass13device_kernelINS_4gemm6kernel13GemmUniversalIN4cute5tupleIJiiiiEEENS1_10collective13CollectiveMmaINS1_34MainloopSm90TmaGmmaWarpSpecializedILi5ENS5_IJNS4_1CILi8EEENSA_ILi1EEESC_EEENS1_32KernelTmaWarpSpecializedPingpongEEENS5_IJNSA_ILi64EEENSA_ILi256EEENSA_ILi32EEEEEEfNS5_IJlSC_lEEEfSK_NS4_8TiledMMAINS4_8MMA_AtomIJNS4_4SM904GMMA30MMA_64x256x8_F32TF32TF32_SS_TNILNSO_7ScaleInE1ELSQ_1EEEEEENS4_6LayoutINS5_IJSC_SC_SC_EEENS5_IJNSA_ILi0EEESV_SV_EEEEENS5_IJNS4_10UnderscoreESY_SY_EEEEENS4_13SM90_TMA_LOADENS4_14ComposedLayoutINS4_7SwizzleILi3ELi4ELi3EEENS4_18smem_ptr_flag_bitsILi32EEENST_INS5_IJSB_SI_EEENS5_IJSI_SC_EEEEEEEvNS4_8identityENS4_23SM90_TMA_LOAD_MULTICASTES1A_vS1B_EENS_8epilogue10collective6detail29Sm90TmaWarpSpecializedAdapterINS1F_15DefaultEpilogueIfSK_SK_NS1E_6thread17LinearCombinationIfLi1EffLNS1J_9ScaleType4KindE0ELNS_15FloatRoundStyleE2EfEENS1_15EpilogueDefaultEEEEEvvEEEEvNT_6ParamsE --------------------------
	.section	.nv.constant0._ZN7cutlass13device_kernelINS_4gemm6kernel13GemmUniversalIN4cute5tupleIJiiiiEEENS1_10collective13CollectiveMmaINS1_34MainloopSm90TmaGmmaWarpSpecializedILi5ENS5_IJNS4_1CILi8EEENSA_ILi1EEESC_EEENS1_32KernelTmaWarpSpecializedPingpongEEENS5_IJNSA_ILi64EEENSA_ILi256EEENSA_ILi32EEEEEEfNS5_IJlSC_lEEEfSK_NS4_8TiledMMAINS4_8MMA_AtomIJNS4_4SM904GMMA30MMA_64x256x8_F32TF32TF32_SS_TNILNSO_7ScaleInE1ELSQ_1EEEEEENS4_6LayoutINS5_IJSC_SC_SC_EEENS5_IJNSA_ILi0EEESV_SV_EEEEENS5_IJNS4_10UnderscoreESY_SY_EEEEENS4_13SM90_TMA_LOADENS4_14ComposedLayoutINS4_7SwizzleILi3ELi4ELi3EEENS4_18smem_ptr_flag_bitsILi32EEENST_INS5_IJSB_SI_EEENS5_IJSI_SC_EEEEEEEvNS4_8identityENS4_23SM90_TMA_LOAD_MULTICASTES1A_vS1B_EENS_8epilogue10collective6detail29Sm90TmaWarpSpecializedAdapterINS1F_15DefaultEpilogueIfSK_SK_NS1E_6thread17LinearCombinationIfLi1EffLNS1J_9ScaleType4KindE0ELNS_15FloatRoundStyleE2EfEENS1_15EpilogueDefaultEEEEEvvEEEEvNT_6ParamsE,"a",@progbits
	.sectionflags	@""
	.align	4
.nv.constant0._ZN7cutlass13device_kernelINS_4gemm6kernel13GemmUniversalIN4cute5tupleIJiiiiEEENS1_10collective13CollectiveMmaINS1_34MainloopSm90TmaGmmaWarpSpecializedILi5ENS5_IJNS4_1CILi8EEENSA_ILi1EEESC_EEENS1_32KernelTmaWarpSpecializedPingpongEEENS5_IJNSA_ILi64EEENSA_ILi256EEENSA_ILi32EEEEEEfNS5_IJlSC_lEEEfSK_NS4_8TiledMMAINS4_8MMA_AtomIJNS4_4SM904GMMA30MMA_64x256x8_F32TF32TF32_SS_TNILNSO_7ScaleInE1ELSQ_1EEEEEENS4_6LayoutINS5_IJSC_SC_SC_EEENS5_IJNSA_ILi0EEESV_SV_EEEEENS5_IJNS4_10UnderscoreESY_SY_EEEEENS4_13SM90_TMA_LOADENS4_14ComposedLayoutINS4_7SwizzleILi3ELi4ELi3EEENS4_18smem_ptr_flag_bitsILi32EEENST_INS5_IJSB_SI_EEENS5_IJSI_SC_EEEEEEEvNS4_8identityENS4_23SM90_TMA_LOAD_MULTICASTES1A_vS1B_EENS_8epilogue10collective6detail29Sm90TmaWarpSpecializedAdapterINS1F_15DefaultEpilogueIfSK_SK_NS1E_6thread17LinearCombinationIfLi1EffLNS1J_9ScaleType4KindE0ELNS_15FloatRoundStyleE2EfEENS1_15EpilogueDefaultEEEEEvvEEEEvNT_6ParamsE:
	.zero		1664


//--------------------- SYMBOLS --------------------------

	.type		.nv.reservedSmem.offset0,@object
	.size		.nv.reservedSmem.offset0,0x4
	.type		__assertfail,@function
